	.target	sm_90a

	.elftype	@"ET_EXEC"


//--------------------- .note.nv.tkinfo           --------------------------
	.section	.note.nv.tkinfo,"",@"SHT_NOTE"
	.sectionflags	@"SHF_NOTE_NV_TKINFO"
	.tkinfo
        /*0018*/ 	.word	0x00000002
        /*0030*/ 	.string	""
        /*0030*/ 	.string	"ptxas"
        /*0030*/ 	.string	"Cuda compilation tools, release 13.0, V13.0.88"
        /*0030*/ 	.string	"Build cuda_13.0.r13.0/compiler.36424714_0"
        /*0030*/ 	.string	"-arch sm_90a -m 64 "



//--------------------- .note.nv.cuinfo           --------------------------
	.section	.note.nv.cuinfo,"",@"SHT_NOTE"
	.sectionflags	@"SHF_NOTE_NV_CUINFO"
        /*0018*/ 	.short	0x0002
        /*001a*/ 	.short	0x005a
        /*001c*/ 	.short	0x0082
	.zero		2


//--------------------- .nv.info                  --------------------------
	.section	.nv.info,"",@"SHT_CUDA_INFO"
	.align	4


	//----- nvinfo : EIATTR_REGCOUNT
	.align		4
        /*0000*/ 	.byte	0x04, 0x2f
        /*0002*/ 	.short	(.L_15 - .L_14)
	.align		4
.L_14:
        /*0004*/ 	.word	index@(_ZN7cutlass13device_kernelINS_4gemm6kernel13GemmUniversalIN4cute5tupleIJiiiiEEENS1_10collective13CollectiveMmaINS1_34MainloopSm90TmaGmmaWarpSpecializedILi4ENS5_IJNS4_1CILi2EEENSA_ILi1EEESC_EEENS1_35KernelTmaWarpSpecializedCooperativeEEENS5_IJNSA_ILi128EEENSA_ILi64EEESG_EEENS_6half_tENS5_IJlSC_lEEESJ_SK_NS4_8TiledMMAINS4_8MMA_AtomIJNS4_4SM904GMMA25MMA_64x64x16_F32F16F16_SSILNSO_5MajorE0ELSQ_0ELNSO_7ScaleInE1ELSR_1EEEEEENS4_6LayoutISD_NS5_IJSC_NSA_ILi0EEESV_EEEEENS5_IJNS4_10UnderscoreESY_SY_EEEEENS4_13SM90_TMA_LOADENS4_14ComposedLayoutINS4_7SwizzleILi3ELi4ELi3EEENS4_18smem_ptr_flag_bitsILi16EEENSU_INS5_IJNSA_ILi8EEESH_EEENS5_IJSH_SC_EEEEEEEvNS4_8identityENS4_23SM90_TMA_LOAD_MULTICASTES1B_vS1C_EENS_8epilogue10collective6detail29Sm90TmaWarpSpecializedAdapterINS1G_15DefaultEpilogueISJ_SK_SK_NS1F_6thread17LinearCombinationISJ_Li1EffLNS1K_9ScaleType4KindE0ELNS_15FloatRoundStyleE2ESJ_EENS1_15EpilogueDefaultEEEEEvvEEEEvNT_6ParamsE)
        /*0008*/ 	.word	0x000000a8


	//----- nvinfo : EIATTR_FRAME_SIZE
	.align		4
.L_15:
        /*000c*/ 	.byte	0x04, 0x11
        /*000e*/ 	.short	(.L_17 - .L_16)
	.align		4
.L_16:
        /*0010*/ 	.word	index@(_ZN7cutlass13device_kernelINS_4gemm6kernel13GemmUniversalIN4cute5tupleIJiiiiEEENS1_10collective13CollectiveMmaINS1_34MainloopSm90TmaGmmaWarpSpecializedILi4ENS5_IJNS4_1CILi2EEENSA_ILi1EEESC_EEENS1_35KernelTmaWarpSpecializedCooperativeEEENS5_IJNSA_ILi128EEENSA_ILi64EEESG_EEENS_6half_tENS5_IJlSC_lEEESJ_SK_NS4_8TiledMMAINS4_8MMA_AtomIJNS4_4SM904GMMA25MMA_64x64x16_F32F16F16_SSILNSO_5MajorE0ELSQ_0ELNSO_7ScaleInE1ELSR_1EEEEEENS4_6LayoutISD_NS5_IJSC_NSA_ILi0EEESV_EEEEENS5_IJNS4_10UnderscoreESY_SY_EEEEENS4_13SM90_TMA_LOADENS4_14ComposedLayoutINS4_7SwizzleILi3ELi4ELi3EEENS4_18smem_ptr_flag_bitsILi16EEENSU_INS5_IJNSA_ILi8EEESH_EEENS5_IJSH_SC_EEEEEEEvNS4_8identityENS4_23SM90_TMA_LOAD_MULTICASTES1B_vS1C_EENS_8epilogue10collective6detail29Sm90TmaWarpSpecializedAdapterINS1G_15DefaultEpilogueISJ_SK_SK_NS1F_6thread17LinearCombinationISJ_Li1EffLNS1K_9ScaleType4KindE0ELNS_15FloatRoundStyleE2ESJ_EENS1_15EpilogueDefaultEEEEEvvEEEEvNT_6ParamsE)
        /*0014*/ 	.word	0x00000000


	//----- nvinfo : EIATTR_MIN_STACK_SIZE
	.align		4
.L_17:
        /*0018*/ 	.byte	0x04, 0x12
        /*001a*/ 	.short	(.L_19 - .L_18)
	.align		4
.L_18:
        /*001c*/ 	.word	index@(_ZN7cutlass13device_kernelINS_4gemm6kernel13GemmUniversalIN4cute5tupleIJiiiiEEENS1_10collective13CollectiveMmaINS1_34MainloopSm90TmaGmmaWarpSpecializedILi4ENS5_IJNS4_1CILi2EEENSA_ILi1EEESC_EEENS1_35KernelTmaWarpSpecializedCooperativeEEENS5_IJNSA_ILi128EEENSA_ILi64EEESG_EEENS_6half_tENS5_IJlSC_lEEESJ_SK_NS4_8TiledMMAINS4_8MMA_AtomIJNS4_4SM904GMMA25MMA_64x64x16_F32F16F16_SSILNSO_5MajorE0ELSQ_0ELNSO_7ScaleInE1ELSR_1EEEEEENS4_6LayoutISD_NS5_IJSC_NSA_ILi0EEESV_EEEEENS5_IJNS4_10UnderscoreESY_SY_EEEEENS4_13SM90_TMA_LOADENS4_14ComposedLayoutINS4_7SwizzleILi3ELi4ELi3EEENS4_18smem_ptr_flag_bitsILi16EEENSU_INS5_IJNSA_ILi8EEESH_EEENS5_IJSH_SC_EEEEEEEvNS4_8identityENS4_23SM90_TMA_LOAD_MULTICASTES1B_vS1C_EENS_8epilogue10collective6detail29Sm90TmaWarpSpecializedAdapterINS1G_15DefaultEpilogueISJ_SK_SK_NS1F_6thread17LinearCombinationISJ_Li1EffLNS1K_9ScaleType4KindE0ELNS_15FloatRoundStyleE2ESJ_EENS1_15EpilogueDefaultEEEEEvvEEEEvNT_6ParamsE)
        /*0020*/ 	.word	0x00000000
.L_19:


//--------------------- .nv.compat                --------------------------
	.section	.nv.compat,"",@"SHT_CUDA_COMPAT_INFO"
	.align	4
        /*0000*/ 	.byte	0x02, 0x09, 0x01, 0x00, 0x02, 0x02, 0x04, 0x00, 0x02, 0x05, 0x05, 0x00, 0x03, 0x07, 0x01, 0x01
        /*0010*/ 	.byte	0x02, 0x03, 0x01, 0x00, 0x02, 0x06, 0x01, 0x00, 0x04, 0x0b, 0x08, 0x00, 0x00, 0x00, 0x00, 0x00
        /*0020*/ 	.byte	0x00, 0x00, 0x00, 0x00


//--------------------- .nv.info._ZN7cutlass13device_kernelINS_4gemm6kernel13GemmUniversalIN4cute5tupleIJiiiiEEENS1_10collective13CollectiveMmaINS1_34MainloopSm90TmaGmmaWarpSpecializedILi4ENS5_IJNS4_1CILi2EEENSA_ILi1EEESC_EEENS1_35KernelTmaWarpSpecializedCooperativeEEENS5_IJNSA_ILi128EEENSA_ILi64EEESG_EEENS_6half_tENS5_IJlSC_lEEESJ_SK_NS4_8TiledMMAINS4_8MMA_AtomIJNS4_4SM904GMMA25MMA_64x64x16_F32F16F16_SSILNSO_5MajorE0ELSQ_0ELNSO_7ScaleInE1ELSR_1EEEEEENS4_6LayoutISD_NS5_IJSC_NSA_ILi0EEESV_EEEEENS5_IJNS4_10UnderscoreESY_SY_EEEEENS4_13SM90_TMA_LOADENS4_14ComposedLayoutINS4_7SwizzleILi3ELi4ELi3EEENS4_18smem_ptr_flag_bitsILi16EEENSU_INS5_IJNSA_ILi8EEESH_EEENS5_IJSH_SC_EEEEEEEvNS4_8identityENS4_23SM90_TMA_LOAD_MULTICASTES1B_vS1C_EENS_8epilogue10collective6detail29Sm90TmaWarpSpecializedAdapterINS1G_15DefaultEpilogueISJ_SK_SK_NS1F_6thread17LinearCombinationISJ_Li1EffLNS1K_9ScaleType4KindE0ELNS_15FloatRoundStyleE2ESJ_EENS1_15EpilogueDefaultEEEEEvvEEEEvNT_6ParamsE --------------------------
	.section	.nv.info._ZN7cutlass13device_kernelINS_4gemm6kernel13GemmUniversalIN4cute5tupleIJiiiiEEENS1_10collective13CollectiveMmaINS1_34MainloopSm90TmaGmmaWarpSpecializedILi4ENS5_IJNS4_1CILi2EEENSA_ILi1EEESC_EEENS1_35KernelTmaWarpSpecializedCooperativeEEENS5_IJNSA_ILi128EEENSA_ILi64EEESG_EEENS_6half_tENS5_IJlSC_lEEESJ_SK_NS4_8TiledMMAINS4_8MMA_AtomIJNS4_4SM904GMMA25MMA_64x64x16_F32F16F16_SSILNSO_5MajorE0ELSQ_0ELNSO_7ScaleInE1ELSR_1EEEEEENS4_6LayoutISD_NS5_IJSC_NSA_ILi0EEESV_EEEEENS5_IJNS4_10UnderscoreESY_SY_EEEEENS4_13SM90_TMA_LOADENS4_14ComposedLayoutINS4_7SwizzleILi3ELi4ELi3EEENS4_18smem_ptr_flag_bitsILi16EEENSU_INS5_IJNSA_ILi8EEESH_EEENS5_IJSH_SC_EEEEEEEvNS4_8identityENS4_23SM90_TMA_LOAD_MULTICASTES1B_vS1C_EENS_8epilogue10collective6detail29Sm90TmaWarpSpecializedAdapterINS1G_15DefaultEpilogueISJ_SK_SK_NS1F_6thread17LinearCombinationISJ_Li1EffLNS1K_9ScaleType4KindE0ELNS_15FloatRoundStyleE2ESJ_EENS1_15EpilogueDefaultEEEEEvvEEEEvNT_6ParamsE,"",@"SHT_CUDA_INFO"
	.sectionflags	@""
	.align	4


	//----- nvinfo : EIATTR_CUDA_API_VERSION
	.align		4
        /*0000*/ 	.byte	0x04, 0x37
        /*0002*/ 	.short	(.L_21 - .L_20)
.L_20:
        /*0004*/ 	.word	0x00000082


	//----- nvinfo : EIATTR_KPARAM_INFO
	.align		4
.L_21:
        /*0008*/ 	.byte	0x04, 0x17
        /*000a*/ 	.short	(.L_23 - .L_22)
.L_22:
        /*000c*/ 	.word	0x00000000
        /*0010*/ 	.short	0x0000
        /*0012*/ 	.short	0x0070
        /*0014*/ 	.byte	0x00, 0xf0, 0x01, 0x10


	//----- nvinfo : EIATTR_SPARSE_MMA_MASK
	.align		4
.L_23:
        /*0018*/ 	.byte	0x03, 0x50
        /*001a*/ 	.short	0x0000


	//----- nvinfo : EIATTR_MAXREG_COUNT
	.align		4
        /*001c*/ 	.byte	0x03, 0x1b
        /*001e*/ 	.short	0x00a8


	//----- nvinfo : EIATTR_NUM_BARRIERS
	.align		4
        /*0020*/ 	.byte	0x02, 0x4c
        /*0022*/ 	.byte	0x01
	.zero		1


	//----- nvinfo : EIATTR_EXTERNS
	.align		4
        /*0024*/ 	.byte	0x04, 0x0f
        /*0026*/ 	.short	(.L_25 - .L_24)


	//   ....[0]....
	.align		4
.L_24:
        /*0028*/ 	.word	index@(__assertfail)


	//----- nvinfo : EIATTR_MERCURY_ISA_VERSION
	.align		4
.L_25:
        /*002c*/ 	.byte	0x03, 0x5f
        /*002e*/ 	.short	0x0101


	//----- nvinfo : EIATTR_INT_WARP_WIDE_INSTR_OFFSETS
	.align		4
        /*0030*/ 	.byte	0x04, 0x31
        /*0032*/ 	.short	(.L_27 - .L_26)


	//   ....[0]....
.L_26:
        /*0034*/ 	.word	0x00000490


	//   ....[1]....
        /*0038*/ 	.word	0x000004c0


	//   ....[2]....
        /*003c*/ 	.word	0x00000680


	//   ....[3]....
        /*0040*/ 	.word	0x00002280


	//----- nvinfo : EIATTR_COOP_GROUP_MASK_REGIDS
	.align		4
.L_27:
        /*0044*/ 	.byte	0x04, 0x29
        /*0046*/ 	.short	(.L_29 - .L_28)


	//   ....[0]....
.L_28:
        /*0048*/ 	.word	0xffffffff


	//   ....[1]....
        /*004c*/ 	.word	0xffffffff


	//   ....[2]....
        /*0050*/ 	.word	0xffffffff


	//   ....[3]....
        /*0054*/ 	.word	0xffffffff


	//   ....[4]....
        /*0058*/ 	.word	0xffffffff


	//   ....[5]....
        /*005c*/ 	.word	0xffffffff


	//----- nvinfo : EIATTR_COOP_GROUP_INSTR_OFFSETS
	.align		4
.L_29:
        /*0060*/ 	.byte	0x04, 0x28
        /*0062*/ 	.short	(.L_31 - .L_30)


	//   ....[0]....
.L_30:
        /*0064*/ 	.word	0x00000060


	//   ....[1]....
        /*0068*/ 	.word	0x00000070


	//   ....[2]....
        /*006c*/ 	.word	0x00000130


	//   ....[3]....
        /*0070*/ 	.word	0x000002d0


	//   ....[4]....
        /*0074*/ 	.word	0x00000800


	//   ....[5]....
        /*0078*/ 	.word	0x00001480


	//----- nvinfo : EIATTR_REG_RECONFIG
	.align		4
.L_31:
        /*007c*/ 	.byte	0x01, 0x54
	.zero		2


	//----- nvinfo : EIATTR_SYSCALL_OFFSETS
	.align		4
        /*0080*/ 	.byte	0x04, 0x46
        /*0082*/ 	.short	(.L_33 - .L_32)


	//   ....[0]....
.L_32:
        /*0084*/ 	.word	0x00001670


	//----- nvinfo : EIATTR_MBARRIER_INSTR_OFFSETS
	.align		4
.L_33:
        /*0088*/ 	.byte	0x04, 0x39
        /*008a*/ 	.short	(.L_35 - .L_34)


	//   ....[0]....
.L_34:
        /*008c*/ 	.word	0x00000230
        /*0090*/ 	.word	0x000000ff
        /*0094*/ 	.word	0x00000000
        /*0098*/ 	.short	0x0100
        /*009a*/ 	.byte	0x08
	.zero		1


	//   ....[1]....
        /*009c*/ 	.word	0x00000240
        /*00a0*/ 	.word	0x000000ff
        /*00a4*/ 	.word	0x00000020
        /*00a8*/ 	.short	0x0100
        /*00aa*/ 	.byte	0x08
	.zero		1


	//   ....[2]....
        /*00ac*/ 	.word	0x00000250
        /*00b0*/ 	.word	0x000000ff
        /*00b4*/ 	.word	0x00000008
        /*00b8*/ 	.short	0x0100
        /*00ba*/ 	.byte	0x08
	.zero		1


	//   ....[3]....
        /*00bc*/ 	.word	0x00000260
        /*00c0*/ 	.word	0x000000ff
        /*00c4*/ 	.word	0x00000028
        /*00c8*/ 	.short	0x0100
        /*00ca*/ 	.byte	0x08
	.zero		1


	//   ....[4]....
        /*00cc*/ 	.word	0x00000270
        /*00d0*/ 	.word	0x000000ff
        /*00d4*/ 	.word	0x00000010
        /*00d8*/ 	.short	0x0100
        /*00da*/ 	.byte	0x08
	.zero		1


	//   ....[5]....
        /*00dc*/ 	.word	0x00000280
        /*00e0*/ 	.word	0x000000ff
        /*00e4*/ 	.word	0x00000030
        /*00e8*/ 	.short	0x0100
        /*00ea*/ 	.byte	0x08
	.zero		1


	//   ....[6]....
        /*00ec*/ 	.word	0x00000290
        /*00f0*/ 	.word	0x000000ff
        /*00f4*/ 	.word	0x00000018
        /*00f8*/ 	.short	0x0100
        /*00fa*/ 	.byte	0x08
	.zero		1


	//   ....[7]....
        /*00fc*/ 	.word	0x000002a0
        /*0100*/ 	.word	0x000000ff
        /*0104*/ 	.word	0x00000038
        /*0108*/ 	.short	0x0100
        /*010a*/ 	.byte	0x08
	.zero		1


	//   ....[8]....
        /*010c*/ 	.word	0x00000720
        /*0110*/ 	.word	0x000000ff
        /*0114*/ 	.word	0x00000050
        /*0118*/ 	.short	0x0100
        /*011a*/ 	.byte	0x06
	.zero		1


	//   ....[9]....
        /*011c*/ 	.word	0x000007a0
        /*0120*/ 	.word	0x000000ff
        /*0124*/ 	.word	0x00000058
        /*0128*/ 	.short	0x0100
        /*012a*/ 	.byte	0x06
	.zero		1


	//   ....[10]....
        /*012c*/ 	.word	0x00001730
        /*0130*/ 	.word	0x00000003
        /*0134*/ 	.word	0x00000000
        /*0138*/ 	.short	0x010a
        /*013a*/ 	.byte	0x3f
	.zero		1


	//   ....[11]....
        /*013c*/ 	.word	0x00001790
        /*0140*/ 	.word	0x00000003
        /*0144*/ 	.word	0x00000000
        /*0148*/ 	.short	0x010a
        /*014a*/ 	.byte	0x3f
	.zero		1


	//   ....[12]....
        /*014c*/ 	.word	0x00001cd0
        /*0150*/ 	.word	0x00000005
        /*0154*/ 	.word	0x00000000
        /*0158*/ 	.short	0x010a
        /*015a*/ 	.byte	0x3f
	.zero		1


	//   ....[13]....
        /*015c*/ 	.word	0x00001d10
        /*0160*/ 	.word	0x00000005
        /*0164*/ 	.word	0x00000000
        /*0168*/ 	.short	0x010a
        /*016a*/ 	.byte	0x3f
	.zero		1


	//   ....[14]....
        /*016c*/ 	.word	0x00002130
        /*0170*/ 	.word	0x00000004
        /*0174*/ 	.word	0x00000000
        /*0178*/ 	.short	0x0101
        /*017a*/ 	.byte	0x3f
	.zero		1


	//   ....[15]....
        /*017c*/ 	.word	0x000022f0
        /*0180*/ 	.word	0x00000000
        /*0184*/ 	.word	0x00000000
        /*0188*/ 	.short	0x0101
        /*018a*/ 	.byte	0x3f
	.zero		1


	//   ....[16]....
        /*018c*/ 	.word	0x00005610
        /*0190*/ 	.word	0x00000017
        /*0194*/ 	.word	0x00000020
        /*0198*/ 	.short	0x010a
        /*019a*/ 	.byte	0x3f
	.zero		1


	//   ....[17]....
        /*019c*/ 	.word	0x00005a90
        /*01a0*/ 	.word	0x00000005
        /*01a4*/ 	.word	0x00000058
        /*01a8*/ 	.short	0x0101
        /*01aa*/ 	.byte	0x3f
	.zero		1


	//   ....[18]....
        /*01ac*/ 	.word	0x000061b0
        /*01b0*/ 	.word	0x00000007
        /*01b4*/ 	.word	0x00000000
        /*01b8*/ 	.short	0x010a
        /*01ba*/ 	.byte	0x3f
	.zero		1


	//   ....[19]....
        /*01bc*/ 	.word	0x00006230
        /*01c0*/ 	.word	0x00000006
        /*01c4*/ 	.word	0x00000000
        /*01c8*/ 	.short	0x010a
        /*01ca*/ 	.byte	0x3f
	.zero		1


	//   ....[20]....
        /*01cc*/ 	.word	0x000062c0
        /*01d0*/ 	.word	0x00000007
        /*01d4*/ 	.word	0x00000000
        /*01d8*/ 	.short	0x010a
        /*01da*/ 	.byte	0x3f
	.zero		1


	//   ....[21]....
        /*01dc*/ 	.word	0x00006350
        /*01e0*/ 	.word	0x00000005
        /*01e4*/ 	.word	0x00000000
        /*01e8*/ 	.short	0x010a
        /*01ea*/ 	.byte	0x3f
	.zero		1


	//   ....[22]....
        /*01ec*/ 	.word	0x000063b0
        /*01f0*/ 	.word	0x00000003
        /*01f4*/ 	.word	0x00000000
        /*01f8*/ 	.short	0x010a
        /*01fa*/ 	.byte	0x3f
	.zero		1


	//   ....[23]....
        /*01fc*/ 	.word	0x00006400
        /*0200*/ 	.word	0x00000005
        /*0204*/ 	.word	0x00000000
        /*0208*/ 	.short	0x010a
        /*020a*/ 	.byte	0x3f
	.zero		1


	//   ....[24]....
        /*020c*/ 	.word	0x000064d0
        /*0210*/ 	.word	0x00000017
        /*0214*/ 	.word	0x00000020
        /*0218*/ 	.short	0x010a
        /*021a*/ 	.byte	0x3f
	.zero		1


	//   ....[25]....
        /*021c*/ 	.word	0x000065a0
        /*0220*/ 	.word	0x00000007
        /*0224*/ 	.word	0x00000000
        /*0228*/ 	.short	0x010a
        /*022a*/ 	.byte	0x3f
	.zero		1


	//   ....[26]....
        /*022c*/ 	.word	0x000065f0
        /*0230*/ 	.word	0x00000006
        /*0234*/ 	.word	0x00000000
        /*0238*/ 	.short	0x010a
        /*023a*/ 	.byte	0x3f
	.zero		1


	//   ....[27]....
        /*023c*/ 	.word	0x00006640
        /*0240*/ 	.word	0x00000007
        /*0244*/ 	.word	0x00000000
        /*0248*/ 	.short	0x010a
        /*024a*/ 	.byte	0x3f
	.zero		1


	//----- nvinfo : EIATTR_NUM_MBARRIERS
	.align		4
.L_35:
        /*024c*/ 	.byte	0x03, 0x38
        /*024e*/ 	.short	0x000a


	//----- nvinfo : EIATTR_EXIT_INSTR_OFFSETS
	.align		4
        /*0250*/ 	.byte	0x04, 0x1c
        /*0252*/ 	.short	(.L_37 - .L_36)


	//   ....[0]....
.L_36:
        /*0254*/ 	.word	0x000009d0


	//   ....[1]....
        /*0258*/ 	.word	0x000011e0


	//   ....[2]....
        /*025c*/ 	.word	0x00004d90


	//   ....[3]....
        /*0260*/ 	.word	0x000052f0


	//   ....[4]....
        /*0264*/ 	.word	0x000063a0


	//----- nvinfo : EIATTR_MAX_THREADS
	.align		4
.L_37:
        /*0268*/ 	.byte	0x04, 0x05
        /*026a*/ 	.short	(.L_39 - .L_38)
.L_38:
        /*026c*/ 	.word	0x00000180
        /*0270*/ 	.word	0x00000001
        /*0274*/ 	.word	0x00000001


	//----- nvinfo : EIATTR_CRS_STACK_SIZE
	.align		4
.L_39:
        /*0278*/ 	.byte	0x04, 0x1e
        /*027a*/ 	.short	(.L_41 - .L_40)
.L_40:
        /*027c*/ 	.word	0x00000000


	//----- nvinfo : EIATTR_CBANK_PARAM_SIZE
	.align		4
.L_41:
        /*0280*/ 	.byte	0x03, 0x19
        /*0282*/ 	.short	0x0470


	//----- nvinfo : EIATTR_PARAM_CBANK
	.align		4
        /*0284*/ 	.byte	0x04, 0x0a
        /*0286*/ 	.short	(.L_43 - .L_42)
	.align		4
.L_42:
        /*0288*/ 	.word	index@(.nv.constant0._ZN7cutlass13device_kernelINS_4gemm6kernel13GemmUniversalIN4cute5tupleIJiiiiEEENS1_10collective13CollectiveMmaINS1_34MainloopSm90TmaGmmaWarpSpecializedILi4ENS5_IJNS4_1CILi2EEENSA_ILi1EEESC_EEENS1_35KernelTmaWarpSpecializedCooperativeEEENS5_IJNSA_ILi128EEENSA_ILi64EEESG_EEENS_6half_tENS5_IJlSC_lEEESJ_SK_NS4_8TiledMMAINS4_8MMA_AtomIJNS4_4SM904GMMA25MMA_64x64x16_F32F16F16_SSILNSO_5MajorE0ELSQ_0ELNSO_7ScaleInE1ELSR_1EEEEEENS4_6LayoutISD_NS5_IJSC_NSA_ILi0EEESV_EEEEENS5_IJNS4_10UnderscoreESY_SY_EEEEENS4_13SM90_TMA_LOADENS4_14ComposedLayoutINS4_7SwizzleILi3ELi4ELi3EEENS4_18smem_ptr_flag_bitsILi16EEENSU_INS5_IJNSA_ILi8EEESH_EEENS5_IJSH_SC_EEEEEEEvNS4_8identityENS4_23SM90_TMA_LOAD_MULTICASTES1B_vS1C_EENS_8epilogue10collective6detail29Sm90TmaWarpSpecializedAdapterINS1G_15DefaultEpilogueISJ_SK_SK_NS1F_6thread17LinearCombinationISJ_Li1EffLNS1K_9ScaleType4KindE0ELNS_15FloatRoundStyleE2ESJ_EENS1_15EpilogueDefaultEEEEEvvEEEEvNT_6ParamsE)
        /*028c*/ 	.short	0x0210
        /*028e*/ 	.short	0x0470


	//----- nvinfo : EIATTR_SW_WAR
	.align		4
.L_43:
        /*0290*/ 	.byte	0x04, 0x36
        /*0292*/ 	.short	(.L_45 - .L_44)
.L_44:
        /*0294*/ 	.word	0x00000008
.L_45:


//--------------------- .nv.callgraph             --------------------------
	.section	.nv.callgraph,"",@"SHT_CUDA_CALLGRAPH"
	.align	4
	.sectionentsize	8
	.align		4
        /*0000*/ 	.word	0x00000000
	.align		4
        /*0004*/ 	.word	0xffffffff
	.align		4
        /*0008*/ 	.word	index@(_ZN7cutlass13device_kernelINS_4gemm6kernel13GemmUniversalIN4cute5tupleIJiiiiEEENS1_10collective13CollectiveMmaINS1_34MainloopSm90TmaGmmaWarpSpecializedILi4ENS5_IJNS4_1CILi2EEENSA_ILi1EEESC_EEENS1_35KernelTmaWarpSpecializedCooperativeEEENS5_IJNSA_ILi128EEENSA_ILi64EEESG_EEENS_6half_tENS5_IJlSC_lEEESJ_SK_NS4_8TiledMMAINS4_8MMA_AtomIJNS4_4SM904GMMA25MMA_64x64x16_F32F16F16_SSILNSO_5MajorE0ELSQ_0ELNSO_7ScaleInE1ELSR_1EEEEEENS4_6LayoutISD_NS5_IJSC_NSA_ILi0EEESV_EEEEENS5_IJNS4_10UnderscoreESY_SY_EEEEENS4_13SM90_TMA_LOADENS4_14ComposedLayoutINS4_7SwizzleILi3ELi4ELi3EEENS4_18smem_ptr_flag_bitsILi16EEENSU_INS5_IJNSA_ILi8EEESH_EEENS5_IJSH_SC_EEEEEEEvNS4_8identityENS4_23SM90_TMA_LOAD_MULTICASTES1B_vS1C_EENS_8epilogue10collective6detail29Sm90TmaWarpSpecializedAdapterINS1G_15DefaultEpilogueISJ_SK_SK_NS1F_6thread17LinearCombinationISJ_Li1EffLNS1K_9ScaleType4KindE0ELNS_15FloatRoundStyleE2ESJ_EENS1_15EpilogueDefaultEEEEEvvEEEEvNT_6ParamsE)
	.align		4
        /*000c*/ 	.word	index@(__assertfail)
	.align		4
        /*0010*/ 	.word	0x00000000
	.align		4
        /*0014*/ 	.word	0xfffffffe
	.align		4
        /*0018*/ 	.word	0x00000000
	.align		4
        /*001c*/ 	.word	0xfffffffd
	.align		4
        /*0020*/ 	.word	0x00000000
	.align		4
        /*0024*/ 	.word	0xfffffffc


//--------------------- .nv.constant4             --------------------------
	.section	.nv.constant4,"a",@progbits
	.align	8
	.align		8
.nv.constant4:
        /*0000*/ 	.dword	__assertfail
	.align		8
        /*0008*/ 	.dword	__unnamed_1
	.align		8
        /*0010*/ 	.dword	_ZN39_INTERNAL_4d694bf1_4_k_cu_808b5fa3_78194cuda3std3__45__cpo5beginE
	.align		8
        /*0018*/ 	.dword	_ZN39_INTERNAL_4d694bf1_4_k_cu_808b5fa3_78194cuda3std3__45__cpo3endE
	.align		8
        /*0020*/ 	.dword	_ZN39_INTERNAL_4d694bf1_4_k_cu_808b5fa3_78194cuda3std3__45__cpo6cbeginE
	.align		8
        /*0028*/ 	.dword	_ZN39_INTERNAL_4d694bf1_4_k_cu_808b5fa3_78194cuda3std3__45__cpo4cendE
	.align		8
        /*0030*/ 	.dword	_ZN39_INTERNAL_4d694bf1_4_k_cu_808b5fa3_78194cuda3std3__441_GLOBAL__N__4d694bf1_4_k_cu_808b5fa3_78196ignoreE
	.align		8
        /*0038*/ 	.dword	_ZN39_INTERNAL_4d694bf1_4_k_cu_808b5fa3_78194cuda3std3__419piecewise_constructE
	.align		8
        /*0040*/ 	.dword	_ZN39_INTERNAL_4d694bf1_4_k_cu_808b5fa3_78194cuda3std3__48in_placeE
	.align		8
        /*0048*/ 	.dword	_ZN39_INTERNAL_4d694bf1_4_k_cu_808b5fa3_78194cuda3std6ranges3__45__cpo4swapE
	.align		8
        /*0050*/ 	.dword	_ZN39_INTERNAL_4d694bf1_4_k_cu_808b5fa3_78194cuda3std6ranges3__45__cpo9iter_moveE
	.align		8
        /*0058*/ 	.dword	_ZN39_INTERNAL_4d694bf1_4_k_cu_808b5fa3_78194cute7productE
	.align		8
        /*0060*/ 	.dword	_ZN39_INTERNAL_4d694bf1_4_k_cu_808b5fa3_78194cute1_E
	.align		8
        /*0068*/ 	.dword	$str$22
	.align		8
        /*0070*/ 	.dword	$str$23


//--------------------- .text._ZN7cutlass13device_kernelINS_4gemm6kernel13GemmUniversalIN4cute5tupleIJiiiiEEENS1_10collective13CollectiveMmaINS1_34MainloopSm90TmaGmmaWarpSpecializedILi4ENS5_IJNS4_1CILi2EEENSA_ILi1EEESC_EEENS1_35KernelTmaWarpSpecializedCooperativeEEENS5_IJNSA_ILi128EEENSA_ILi64EEESG_EEENS_6half_tENS5_IJlSC_lEEESJ_SK_NS4_8TiledMMAINS4_8MMA_AtomIJNS4_4SM904GMMA25MMA_64x64x16_F32F16F16_SSILNSO_5MajorE0ELSQ_0ELNSO_7ScaleInE1ELSR_1EEEEEENS4_6LayoutISD_NS5_IJSC_NSA_ILi0EEESV_EEEEENS5_IJNS4_10UnderscoreESY_SY_EEEEENS4_13SM90_TMA_LOADENS4_14ComposedLayoutINS4_7SwizzleILi3ELi4ELi3EEENS4_18smem_ptr_flag_bitsILi16EEENSU_INS5_IJNSA_ILi8EEESH_EEENS5_IJSH_SC_EEEEEEEvNS4_8identityENS4_23SM90_TMA_LOAD_MULTICASTES1B_vS1C_EENS_8epilogue10collective6detail29Sm90TmaWarpSpecializedAdapterINS1G_15DefaultEpilogueISJ_SK_SK_NS1F_6thread17LinearCombinationISJ_Li1EffLNS1K_9ScaleType4KindE0ELNS_15FloatRoundStyleE2ESJ_EENS1_15EpilogueDefaultEEEEEvvEEEEvNT_6ParamsE --------------------------
	.section	.text._ZN7cutlass13device_kernelINS_4gemm6kernel13GemmUniversalIN4cute5tupleIJiiiiEEENS1_10collective13CollectiveMmaINS1_34MainloopSm90TmaGmmaWarpSpecializedILi4ENS5_IJNS4_1CILi2EEENSA_ILi1EEESC_EEENS1_35KernelTmaWarpSpecializedCooperativeEEENS5_IJNSA_ILi128EEENSA_ILi64EEESG_EEENS_6half_tENS5_IJlSC_lEEESJ_SK_NS4_8TiledMMAINS4_8MMA_AtomIJNS4_4SM904GMMA25MMA_64x64x16_F32F16F16_SSILNSO_5MajorE0ELSQ_0ELNSO_7ScaleInE1ELSR_1EEEEEENS4_6LayoutISD_NS5_IJSC_NSA_ILi0EEESV_EEEEENS5_IJNS4_10UnderscoreESY_SY_EEEEENS4_13SM90_TMA_LOADENS4_14ComposedLayoutINS4_7SwizzleILi3ELi4ELi3EEENS4_18smem_ptr_flag_bitsILi16EEENSU_INS5_IJNSA_ILi8EEESH_EEENS5_IJSH_SC_EEEEEEEvNS4_8identityENS4_23SM90_TMA_LOAD_MULTICASTES1B_vS1C_EENS_8epilogue10collective6detail29Sm90TmaWarpSpecializedAdapterINS1G_15DefaultEpilogueISJ_SK_SK_NS1F_6thread17LinearCombinationISJ_Li1EffLNS1K_9ScaleType4KindE0ELNS_15FloatRoundStyleE2ESJ_EENS1_15EpilogueDefaultEEEEEvvEEEEvNT_6ParamsE,"ax",@progbits
	.align	128
.text._ZN7cutlass13device_kernelINS_4gemm6kernel13GemmUniversalIN4cute5tupleIJiiiiEEENS1_10collective13CollectiveMmaINS1_34MainloopSm90TmaGmmaWarpSpecializedILi4ENS5_IJNS4_1CILi2EEENSA_ILi1EEESC_EEENS1_35KernelTmaWarpSpecializedCooperativeEEENS5_IJNSA_ILi128EEENSA_ILi64EEESG_EEENS_6half_tENS5_IJlSC_lEEESJ_SK_NS4_8TiledMMAINS4_8MMA_AtomIJNS4_4SM904GMMA25MMA_64x64x16_F32F16F16_SSILNSO_5MajorE0ELSQ_0ELNSO_7ScaleInE1ELSR_1EEEEEENS4_6LayoutISD_NS5_IJSC_NSA_ILi0EEESV_EEEEENS5_IJNS4_10UnderscoreESY_SY_EEEEENS4_13SM90_TMA_LOADENS4_14ComposedLayoutINS4_7SwizzleILi3ELi4ELi3EEENS4_18smem_ptr_flag_bitsILi16EEENSU_INS5_IJNSA_ILi8EEESH_EEENS5_IJSH_SC_EEEEEEEvNS4_8identityENS4_23SM90_TMA_LOAD_MULTICASTES1B_vS1C_EENS_8epilogue10collective6detail29Sm90TmaWarpSpecializedAdapterINS1G_15DefaultEpilogueISJ_SK_SK_NS1F_6thread17LinearCombinationISJ_Li1EffLNS1K_9ScaleType4KindE0ELNS_15FloatRoundStyleE2ESJ_EENS1_15EpilogueDefaultEEEEEvvEEEEvNT_6ParamsE:
        .type           _ZN7cutlass13device_kernelINS_4gemm6kernel13GemmUniversalIN4cute5tupleIJiiiiEEENS1_10collective13CollectiveMmaINS1_34MainloopSm90TmaGmmaWarpSpecializedILi4ENS5_IJNS4_1CILi2EEENSA_ILi1EEESC_EEENS1_35KernelTmaWarpSpecializedCooperativeEEENS5_IJNSA_ILi128EEENSA_ILi64EEESG_EEENS_6half_tENS5_IJlSC_lEEESJ_SK_NS4_8TiledMMAINS4_8MMA_AtomIJNS4_4SM904GMMA25MMA_64x64x16_F32F16F16_SSILNSO_5MajorE0ELSQ_0ELNSO_7ScaleInE1ELSR_1EEEEEENS4_6LayoutISD_NS5_IJSC_NSA_ILi0EEESV_EEEEENS5_IJNS4_10UnderscoreESY_SY_EEEEENS4_13SM90_TMA_LOADENS4_14ComposedLayoutINS4_7SwizzleILi3ELi4ELi3EEENS4_18smem_ptr_flag_bitsILi16EEENSU_INS5_IJNSA_ILi8EEESH_EEENS5_IJSH_SC_EEEEEEEvNS4_8identityENS4_23SM90_TMA_LOAD_MULTICASTES1B_vS1C_EENS_8epilogue10collective6detail29Sm90TmaWarpSpecializedAdapterINS1G_15DefaultEpilogueISJ_SK_SK_NS1F_6thread17LinearCombinationISJ_Li1EffLNS1K_9ScaleType4KindE0ELNS_15FloatRoundStyleE2ESJ_EENS1_15EpilogueDefaultEEEEEvvEEEEvNT_6ParamsE,@function
        .size           _ZN7cutlass13device_kernelINS_4gemm6kernel13GemmUniversalIN4cute5tupleIJiiiiEEENS1_10collective13CollectiveMmaINS1_34MainloopSm90TmaGmmaWarpSpecializedILi4ENS5_IJNS4_1CILi2EEENSA_ILi1EEESC_EEENS1_35KernelTmaWarpSpecializedCooperativeEEENS5_IJNSA_ILi128EEENSA_ILi64EEESG_EEENS_6half_tENS5_IJlSC_lEEESJ_SK_NS4_8TiledMMAINS4_8MMA_AtomIJNS4_4SM904GMMA25MMA_64x64x16_F32F16F16_SSILNSO_5MajorE0ELSQ_0ELNSO_7ScaleInE1ELSR_1EEEEEENS4_6LayoutISD_NS5_IJSC_NSA_ILi0EEESV_EEEEENS5_IJNS4_10UnderscoreESY_SY_EEEEENS4_13SM90_TMA_LOADENS4_14ComposedLayoutINS4_7SwizzleILi3ELi4ELi3EEENS4_18smem_ptr_flag_bitsILi16EEENSU_INS5_IJNSA_ILi8EEESH_EEENS5_IJSH_SC_EEEEEEEvNS4_8identityENS4_23SM90_TMA_LOAD_MULTICASTES1B_vS1C_EENS_8epilogue10collective6detail29Sm90TmaWarpSpecializedAdapterINS1G_15DefaultEpilogueISJ_SK_SK_NS1F_6thread17LinearCombinationISJ_Li1EffLNS1K_9ScaleType4KindE0ELNS_15FloatRoundStyleE2ESJ_EENS1_15EpilogueDefaultEEEEEvvEEEEvNT_6ParamsE,(.L_x_133 - _ZN7cutlass13device_kernelINS_4gemm6kernel13GemmUniversalIN4cute5tupleIJiiiiEEENS1_10collective13CollectiveMmaINS1_34MainloopSm90TmaGmmaWarpSpecializedILi4ENS5_IJNS4_1CILi2EEENSA_ILi1EEESC_EEENS1_35KernelTmaWarpSpecializedCooperativeEEENS5_IJNSA_ILi128EEENSA_ILi64EEESG_EEENS_6half_tENS5_IJlSC_lEEESJ_SK_NS4_8TiledMMAINS4_8MMA_AtomIJNS4_4SM904GMMA25MMA_64x64x16_F32F16F16_SSILNSO_5MajorE0ELSQ_0ELNSO_7ScaleInE1ELSR_1EEEEEENS4_6LayoutISD_NS5_IJSC_NSA_ILi0EEESV_EEEEENS5_IJNS4_10UnderscoreESY_SY_EEEEENS4_13SM90_TMA_LOADENS4_14ComposedLayoutINS4_7SwizzleILi3ELi4ELi3EEENS4_18smem_ptr_flag_bitsILi16EEENSU_INS5_IJNSA_ILi8EEESH_EEENS5_IJSH_SC_EEEEEEEvNS4_8identityENS4_23SM90_TMA_LOAD_MULTICASTES1B_vS1C_EENS_8epilogue10collective6detail29Sm90TmaWarpSpecializedAdapterINS1G_15DefaultEpilogueISJ_SK_SK_NS1F_6thread17LinearCombinationISJ_Li1EffLNS1K_9ScaleType4KindE0ELNS_15FloatRoundStyleE2ESJ_EENS1_15EpilogueDefaultEEEEEvvEEEEvNT_6ParamsE)
        .other          _ZN7cutlass13device_kernelINS_4gemm6kernel13GemmUniversalIN4cute5tupleIJiiiiEEENS1_10collective13CollectiveMmaINS1_34MainloopSm90TmaGmmaWarpSpecializedILi4ENS5_IJNS4_1CILi2EEENSA_ILi1EEESC_EEENS1_35KernelTmaWarpSpecializedCooperativeEEENS5_IJNSA_ILi128EEENSA_ILi64EEESG_EEENS_6half_tENS5_IJlSC_lEEESJ_SK_NS4_8TiledMMAINS4_8MMA_AtomIJNS4_4SM904GMMA25MMA_64x64x16_F32F16F16_SSILNSO_5MajorE0ELSQ_0ELNSO_7ScaleInE1ELSR_1EEEEEENS4_6LayoutISD_NS5_IJSC_NSA_ILi0EEESV_EEEEENS5_IJNS4_10UnderscoreESY_SY_EEEEENS4_13SM90_TMA_LOADENS4_14ComposedLayoutINS4_7SwizzleILi3ELi4ELi3EEENS4_18smem_ptr_flag_bitsILi16EEENSU_INS5_IJNSA_ILi8EEESH_EEENS5_IJSH_SC_EEEEEEEvNS4_8identityENS4_23SM90_TMA_LOAD_MULTICASTES1B_vS1C_EENS_8epilogue10collective6detail29Sm90TmaWarpSpecializedAdapterINS1G_15DefaultEpilogueISJ_SK_SK_NS1F_6thread17LinearCombinationISJ_Li1EffLNS1K_9ScaleType4KindE0ELNS_15FloatRoundStyleE2ESJ_EENS1_15EpilogueDefaultEEEEEvvEEEEvNT_6ParamsE,@"STO_CUDA_ENTRY STV_DEFAULT"
_ZN7cutlass13device_kernelINS_4gemm6kernel13GemmUniversalIN4cute5tupleIJiiiiEEENS1_10collective13CollectiveMmaINS1_34MainloopSm90TmaGmmaWarpSpecializedILi4ENS5_IJNS4_1CILi2EEENSA_ILi1EEESC_EEENS1_35KernelTmaWarpSpecializedCooperativeEEENS5_IJNSA_ILi128EEENSA_ILi64EEESG_EEENS_6half_tENS5_IJlSC_lEEESJ_SK_NS4_8TiledMMAINS4_8MMA_AtomIJNS4_4SM904GMMA25MMA_64x64x16_F32F16F16_SSILNSO_5MajorE0ELSQ_0ELNSO_7ScaleInE1ELSR_1EEEEEENS4_6LayoutISD_NS5_IJSC_NSA_ILi0EEESV_EEEEENS5_IJNS4_10UnderscoreESY_SY_EEEEENS4_13SM90_TMA_LOADENS4_14ComposedLayoutINS4_7SwizzleILi3ELi4ELi3EEENS4_18smem_ptr_flag_bitsILi16EEENSU_INS5_IJNSA_ILi8EEESH_EEENS5_IJSH_SC_EEEEEEEvNS4_8identityENS4_23SM90_TMA_LOAD_MULTICASTES1B_vS1C_EENS_8epilogue10collective6detail29Sm90TmaWarpSpecializedAdapterINS1G_15DefaultEpilogueISJ_SK_SK_NS1F_6thread17LinearCombinationISJ_Li1EffLNS1K_9ScaleType4KindE0ELNS_15FloatRoundStyleE2ESJ_EENS1_15EpilogueDefaultEEEEEvvEEEEvNT_6ParamsE:
[----:B------:R-:W0:Y:S01]  /*0000*/  LDC R1, c[0x0][0x28] ;  /* 0x00000a00ff017b82 */ /* 0x000e220000000800 */
[----:B------:R-:W1:Y:S01]  /*0010*/  S2R R63, SR_TID.X ;  /* 0x00000000003f7919 */ /* 0x000e620000002100 */
[----:B------:R-:W-:Y:S01]  /*0020*/  ELECT P0, URZ, PT ;  /* 0x00000000003f782f */ /* 0x000fe20003800000 */
[----:B------:R-:W-:Y:S01]  /*0030*/  BSSY B0, `(.L_x_0) ;  /* 0x000000f000007945 */ /* 0x000fe20003800000 */
[--C-:B-1----:R-:W-:Y:S02]  /*0040*/  SHF.R.U32.HI R0, RZ, 0x5, R63.reuse ;  /* 0x00000005ff007819 */ /* 0x102fe4000001163f */
[----:B------:R-:W-:-:S03]  /*0050*/  SHF.R.U32.HI R6, RZ, 0x7, R63 ;  /* 0x00000007ff067819 */ /* 0x000fc6000001163f */
[----:B------:R-:W1:Y:S04]  /*0060*/  SHFL.IDX PT, R3, R0, RZ, 0x1f ;  /* 0x00001fff00037589 */ /* 0x000e6800000e0000 */
[----:B------:R2:W3:Y:S01]  /*0070*/  SHFL.IDX PT, R2, R6, RZ, 0x1f ;  /* 0x00001fff06027589 */ /* 0x0004e200000e0000 */
[----:B-1----:R-:W-:-:S13]  /*0080*/  ISETP.NE.OR P0, PT, R3, RZ, !P0 ;  /* 0x000000ff0300720c */ /* 0x002fda0004705670 */
[----:B0-23--:R-:W-:Y:S05]  /*0090*/  @P0 BRA `(.L_x_1) ;  /* 0x0000000000200947 */ /* 0x00dfea0003800000 */
[----:B------:R-:W-:Y:S02]  /*00a0*/  ULDC.64 UR4, c[0x0][0x198] ;  /* 0x0000660000047ab9 */ /* 0x000fe40000000a00 */
[----:B------:R-:W-:Y:S02]  /*00b0*/  UIADD3 UR6, UP0, UR4, 0xf0, URZ ;  /* 0x000000f004067890 */ /* 0x000fe4000ff1e03f */
[----:B------:R-:W-:Y:S02]  /*00c0*/  UIADD3 UR4, UP1, UR4, 0x1f0, URZ ;  /* 0x000001f004047890 */ /* 0x000fe4000ff3e03f */
[----:B------:R-:W-:Y:S02]  /*00d0*/  UIADD3.X UR7, URZ, UR5, URZ, UP0, !UPT ;  /* 0x000000053f077290 */ /* 0x000fe400087fe43f */
[----:B------:R-:W-:-:S07]  /*00e0*/  UIADD3.X UR5, URZ, UR5, URZ, UP1, !UPT ;  /* 0x000000053f057290 */ /* 0x000fce0008ffe43f */
[----:B------:R0:W-:Y:S02]  /*00f0*/  UTMACCTL.PF [UR6] ;  /* 0x00000000060079b9 */ /* 0x0001e40008040000 */
[----:B------:R0:W-:Y:S02]  /*0100*/  UTMACCTL.PF [UR4] ;  /* 0x00000000040079b9 */ /* 0x0001e40008040000 */
[----:B0-----:R-:W-:Y:S01]  /*0110*/  NOP ;  /* 0x0000000000007918 */ /* 0x001fe20000000000 */
.L_x_1:
[----:B------:R-:W-:Y:S05]  /*0120*/  BSYNC B0 ;  /* 0x0000000000007941 */ /* 0x000fea0003800000 */
.L_x_0:
[----:B------:R-:W0:Y:S02]  /*0130*/  SHFL.IDX PT, R5, R0, RZ, 0x1f ;  /* 0x00001fff00057589 */ /* 0x000e2400000e0000 */
[----:B0-----:R-:W-:-:S13]  /*0140*/  ISETP.NE.AND P0, PT, R5, RZ, PT ;  /* 0x000000ff0500720c */ /* 0x001fda0003f05270 */
[----:B------:R-:W-:Y:S05]  /*0150*/  @P0 BRA `(.L_x_2) ;  /* 0x0000000000580947 */ /* 0x000fea0003800000 */
[----:B------:R-:W0:Y:S01]  /*0160*/  S2UR UR8, SR_CgaCtaId ;  /* 0x00000000000879c3 */ /* 0x000e220000008800 */
[----:B------:R-:W-:Y:S01]  /*0170*/  UMOV UR4, 0x400 ;  /* 0x0000040000047882 */ /* 0x000fe20000000000 */
[----:B------:R-:W-:Y:S01]  /*0180*/  UMOV UR5, 0x1 ;  /* 0x0000000100057882 */ /* 0x000fe20000000000 */
[----:B------:R-:W-:Y:S01]  /*0190*/  UMOV UR6, 0x4 ;  /* 0x0000000400067882 */ /* 0x000fe20000000000 */
[----:B------:R-:W-:Y:S01]  /*01a0*/  ELECT P0, URZ, PT ;  /* 0x00000000003f782f */ /* 0x000fe20003800000 */
[----:B------:R-:W-:-:S04]  /*01b0*/  UIADD3 UR6, -UR6, 0x100000, URZ ;  /* 0x0010000006067890 */ /* 0x000fc8000fffe13f */
[----:B------:R-:W-:Y:S02]  /*01c0*/  USHF.L.U32 UR7, UR6, 0xb, URZ ;  /* 0x0000000b06077899 */ /* 0x000fe4000800063f */
[----:B------:R-:W-:Y:S02]  /*01d0*/  USHF.L.U32 UR6, UR6, 0x1, URZ ;  /* 0x0000000106067899 */ /* 0x000fe4000800063f */
[----:B0-----:R-:W-:Y:S02]  /*01e0*/  ULEA UR8, UR8, UR4, 0x18 ;  /* 0x0000000408087291 */ /* 0x001fe4000f8ec03f */
[----:B------:R-:W-:-:S04]  /*01f0*/  UIADD3 UR4, -UR5, 0x100000, URZ ;  /* 0x0010000005047890 */ /* 0x000fc8000fffe13f */
[----:B------:R-:W-:Y:S02]  /*0200*/  USHF.L.U32 UR5, UR4, 0xb, URZ ;  /* 0x0000000b04057899 */ /* 0x000fe4000800063f */
[----:B------:R-:W-:Y:S01]  /*0210*/  USHF.L.U32 UR4, UR4, 0x1, URZ ;  /* 0x0000000104047899 */ /* 0x000fe2000800063f */
[----:B------:R-:W0:Y:S11]  /*0220*/  FENCE.VIEW.ASYNC.S ;  /* 0x00000000000073c6 */ /* 0x000e360000000000 */
[----:B0-----:R0:W1:Y:S01]  /*0230*/  SYNCS.EXCH.64 URZ, [UR8], UR4 ;  /* 0x00000004083f75b2 */ /* 0x0010620008000100 */
[----:B------:R0:W2:Y:S01]  /*0240*/  SYNCS.EXCH.64 URZ, [UR8+0x20], UR6 ;  /* 0x00002006083f75b2 */ /* 0x0000a20008000100 */
[----:B------:R0:W3:Y:S01]  /*0250*/  SYNCS.EXCH.64 URZ, [UR8+0x8], UR4 ;  /* 0x00000804083f75b2 */ /* 0x0000e20008000100 */
[----:B------:R0:W4:Y:S01]  /*0260*/  SYNCS.EXCH.64 URZ, [UR8+0x28], UR6 ;  /* 0x00002806083f75b2 */ /* 0x0001220008000100 */
[----:B------:R0:W0:Y:S01]  /*0270*/  SYNCS.EXCH.64 URZ, [UR8+0x10], UR4 ;  /* 0x00001004083f75b2 */ /* 0x0000220008000100 */
[----:B------:R0:W0:Y:S01]  /*0280*/  SYNCS.EXCH.64 URZ, [UR8+0x30], UR6 ;  /* 0x00003006083f75b2 */ /* 0x0000220008000100 */
[----:B------:R0:W0:Y:S01]  /*0290*/  SYNCS.EXCH.64 URZ, [UR8+0x18], UR4 ;  /* 0x00001804083f75b2 */ /* 0x0000220008000100 */
[----:B------:R0:W0:Y:S01]  /*02a0*/  SYNCS.EXCH.64 URZ, [UR8+0x38], UR6 ;  /* 0x00003806083f75b2 */ /* 0x0000220008000100 */
[----:B------:R-:W-:Y:S01]  /*02b0*/  NOP ;  /* 0x0000000000007918 */ /* 0x000fe20000000000 */
.L_x_2:
[----:B------:R-:W-:Y:S01]  /*02c0*/  SHF.R.S32.HI R4, RZ, 0x1f, R63 ;  /* 0x0000001fff047819 */ /* 0x000fe2000001143f */
[----:B------:R-:W5:Y:S01]  /*02d0*/  SHFL.IDX PT, R0, R0, RZ, 0x1f ;  /* 0x00001fff00007589 */ /* 0x000f6200000e0000 */
[----:B0-----:R-:W0:Y:S01]  /*02e0*/  S2UR UR8, SR_CTAID.X ;  /* 0x00000000000879c3 */ /* 0x001e220000002500 */
[----:B------:R-:W-:Y:S02]  /*02f0*/  ELECT P0, URZ, PT ;  /* 0x00000000003f782f */ /* 0x000fe40003800000 */
[----:B------:R-:W-:Y:S01]  /*0300*/  LEA.HI R4, R4, R63, RZ, 0x7 ;  /* 0x0000003f04047211 */ /* 0x000fe200078f38ff */
[----:B------:R-:W-:Y:S01]  /*0310*/  ULDC UR4, c[0x0][0x150] ;  /* 0x0000540000047ab9 */ /* 0x000fe20000000800 */
[----:B------:R-:W-:Y:S01]  /*0320*/  SHF.R.S32.HI R10, RZ, 0x1f, R5 ;  /* 0x0000001fff0a7819 */ /* 0x000fe20000011405 */
[----:B------:R-:W-:Y:S01]  /*0330*/  NOP ;  /* 0x0000000000007918 */ /* 0x000fe20000000000 */
[----:B------:R-:W-:Y:S01]  /*0340*/  LOP3.LUT R4, R4, 0xffffff80, RZ, 0xc0, !PT ;  /* 0xffffff8004047812 */ /* 0x000fe200078ec0ff */
[----:B------:R-:W-:Y:S01]  /*0350*/  NOP ;  /* 0x0000000000007918 */ /* 0x000fe20000000000 */
[----:B------:R-:W-:Y:S01]  /*0360*/  LEA.HI R10, R10, R5, RZ, 0x2 ;  /* 0x000000050a0a7211 */ /* 0x000fe200078f10ff */
[----:B------:R-:W1:Y:S01]  /*0370*/  LDC R12, c[0x0][0x144] ;  /* 0x00005100ff0c7b82 */ /* 0x000e620000000800 */
[----:B------:R-:W-:Y:S01]  /*0380*/  IMAD.MOV.U32 R22, RZ, RZ, 0x1 ;  /* 0x00000001ff167424 */ /* 0x000fe200078e00ff */
[----:B------:R-:W-:Y:S01]  /*0390*/  ISETP.NE.AND P3, PT, R2, RZ, PT ;  /* 0x000000ff0200720c */ /* 0x000fe20003f65270 */
[----:B------:R-:W-:Y:S01]  /*03a0*/  IMAD.IADD R8, R63, 0x1, -R4 ;  /* 0x000000013f087824 */ /* 0x000fe200078e0a04 */
[----:B------:R-:W-:Y:S01]  /*03b0*/  LOP3.LUT R10, R10, 0x3ffffffc, RZ, 0xc0, !PT ;  /* 0x3ffffffc0a0a7812 */ /* 0x000fe200078ec0ff */
[----:B------:R-:W2:Y:S03]  /*03c0*/  S2R R4, SR_CTAID.Y ;  /* 0x0000000000047919 */ /* 0x000ea60000002600 */
[----:B------:R-:W-:Y:S01]  /*03d0*/  SHF.R.S32.HI R7, RZ, 0x1f, R8 ;  /* 0x0000001fff077819 */ /* 0x000fe20000011408 */
[----:B------:R-:W-:Y:S01]  /*03e0*/  IMAD.IADD R10, R5, 0x1, -R10 ;  /* 0x00000001050a7824 */ /* 0x000fe200078e0a0a */
[----:B------:R-:W3:Y:S02]  /*03f0*/  LDC R14, c[0x0][0x140] ;  /* 0x00005000ff0e7b82 */ /* 0x000ee40000000800 */
[----:B------:R-:W-:-:S02]  /*0400*/  LEA.HI R7, R7, R8, RZ, 0x3 ;  /* 0x0000000807077211 */ /* 0x000fc400078f18ff */
[----:B-----5:R-:W-:Y:S02]  /*0410*/  ISETP.NE.OR P0, PT, R0, RZ, !P0 ;  /* 0x000000ff0000720c */ /* 0x020fe40004705670 */
[--C-:B------:R-:W-:Y:S02]  /*0420*/  SHF.R.S32.HI R0, RZ, 0x3, R7.reuse ;  /* 0x00000003ff007819 */ /* 0x100fe40000011407 */
[----:B0-----:R-:W-:Y:S02]  /*0430*/  I2FP.F32.U32 R9, UR8 ;  /* 0x0000000800097c45 */ /* 0x001fe40008201000 */
[----:B------:R-:W-:-:S03]  /*0440*/  SHF.R.S32.HI R7, RZ, 0x1f, R7 ;  /* 0x0000001fff077819 */ /* 0x000fc60000011407 */
[----:B------:R-:W-:Y:S01]  /*0450*/  FMUL R11, R9, UR4 ;  /* 0x00000004090b7c20 */ /* 0x000fe20008400000 */
[----:B------:R-:W-:Y:S01]  /*0460*/  LEA.HI R7, R7, R0, RZ, 0x2 ;  /* 0x0000000007077211 */ /* 0x000fe200078f10ff */
[----:B------:R-:W-:Y:S01]  /*0470*/  ULDC UR4, c[0x0][0x154] ;  /* 0x0000550000047ab9 */ /* 0x000fe20000000800 */
[----:B------:R-:W0:Y:S01]  /*0480*/  LDC R9, c[0x0][0x148] ;  /* 0x00005200ff097b82 */ /* 0x000e220000000800 */
[----:B------:R-:W-:Y:S01]  /*0490*/  VOTEU.ALL UP0, P0 ;  /* 0x00000000003f7886 */ /* 0x000fe20000000000 */
[----:B------:R-:W-:Y:S01]  /*04a0*/  LOP3.LUT R7, R7, 0xfffffffc, RZ, 0xc0, !PT ;  /* 0xfffffffc07077812 */ /* 0x000fe200078ec0ff */
[----:B------:R-:W5:Y:S01]  /*04b0*/  F2I.U32.TRUNC.NTZ R11, R11 ;  /* 0x0000000b000b7305 */ /* 0x000f62000020f000 */
[----:B------:R-:W-:Y:S02]  /*04c0*/  VOTEU.ALL UP1, P0 ;  /* 0x00000000003f7886 */ /* 0x000fe40000020000 */
[----:B------:R-:W-:Y:S01]  /*04d0*/  @!UP0 UMOV UR6, 0x400 ;  /* 0x0000040000068882 */ /* 0x000fe20000000000 */
[----:B------:R-:W-:Y:S01]  /*04e0*/  IMAD.IADD R7, R0, 0x1, -R7 ;  /* 0x0000000100077824 */ /* 0x000fe200078e0a07 */
[----:B------:R-:W4:Y:S01]  /*04f0*/  @!UP0 S2UR UR7, SR_CgaCtaId ;  /* 0x00000000000789c3 */ /* 0x000f220000008800 */
[----:B------:R-:W-:-:S02]  /*0500*/  SHF.R.S32.HI R0, RZ, 0x1f, R3 ;  /* 0x0000001fff007819 */ /* 0x000fc40000011403 */
[----:B------:R-:W-:Y:S01]  /*0510*/  IMAD R10, R10, 0x4, R7 ;  /* 0x000000040a0a7824 */ /* 0x000fe200078e0207 */
[----:B--2---:R-:W-:Y:S02]  /*0520*/  I2FP.F32.U32 R13, R4 ;  /* 0x00000004000d7245 */ /* 0x004fe40000201000 */
[----:B------:R-:W-:Y:S01]  /*0530*/  LEA.HI R0, R0, R3, RZ, 0x2 ;  /* 0x0000000300007211 */ /* 0x000fe200078f10ff */
[C---:B------:R-:W-:Y:S01]  /*0540*/  IMAD.SHL.U32 R19, R10.reuse, 0x4, RZ ;  /* 0x000000040a137824 */ /* 0x040fe200078e00ff */
[----:B------:R-:W-:Y:S01]  /*0550*/  LEA.HI R7, R10, R10, RZ, 0x1 ;  /* 0x0000000a0a077211 */ /* 0x000fe200078f08ff */
[----:B------:R-:W-:Y:S01]  /*0560*/  FMUL R13, R13, UR4 ;  /* 0x000000040d0d7c20 */ /* 0x000fe20008400000 */
[----:B-----5:R-:W-:Y:S01]  /*0570*/  IMAD.MOV R15, RZ, RZ, -R11 ;  /* 0x000000ffff0f7224 */ /* 0x020fe200078e0a0b */
[----:B------:R-:W-:Y:S01]  /*0580*/  LOP3.LUT R0, R0, 0xfffffffc, RZ, 0xc0, !PT ;  /* 0xfffffffc00007812 */ /* 0x000fe200078ec0ff */
[----:B------:R-:W-:Y:S01]  /*0590*/  UMOV UR4, 0x20 ;  /* 0x0000002000047882 */ /* 0x000fe20000000000 */
[----:B------:R-:W-:Y:S01]  /*05a0*/  LOP3.LUT R11, R7, 0xfffffffe, RZ, 0xc0, !PT ;  /* 0xfffffffe070b7812 */ /* 0x000fe200078ec0ff */
[----:B-1----:R-:W-:Y:S01]  /*05b0*/  IMAD R7, R12, R15, UR8 ;  /* 0x000000080c077e24 */ /* 0x002fe2000f8e020f */
[----:B------:R-:W1:Y:S01]  /*05c0*/  F2I.U32.TRUNC.NTZ R13, R13 ;  /* 0x0000000d000d7305 */ /* 0x000e62000020f000 */
[----:B------:R-:W-:Y:S01]  /*05d0*/  IMAD.IADD R3, R3, 0x1, -R0 ;  /* 0x0000000103037824 */ /* 0x000fe200078e0a00 */
[C---:B------:R-:W-:Y:S01]  /*05e0*/  LOP3.LUT R19, R10.reuse, 0xc, R19, 0x78, !PT ;  /* 0x0000000c0a137812 */ /* 0x040fe200078e7813 */
[----:B------:R-:W-:Y:S01]  /*05f0*/  IMAD.IADD R12, R10, 0x1, -R11 ;  /* 0x000000010a0c7824 */ /* 0x000fe200078e0a0b */
[----:B------:R-:W-:-:S04]  /*0600*/  @!UP0 UIADD3 UR4, -UR4, 0x100000, URZ ;  /* 0x0010000004048890 */ /* 0x000fc8000fffe13f */
[----:B------:R-:W-:Y:S02]  /*0610*/  @!UP0 USHF.L.U32 UR5, UR4, 0xb, URZ ;  /* 0x0000000b04058899 */ /* 0x000fe4000800063f */
[----:B------:R-:W-:Y:S01]  /*0620*/  @!UP0 USHF.L.U32 UR4, UR4, 0x1, URZ ;  /* 0x0000000104048899 */ /* 0x000fe2000800063f */
[----:B---3--:R-:W-:Y:S02]  /*0630*/  ISETP.EQ.U32.AND P2, PT, R14, 0x1, PT ;  /* 0x000000010e00780c */ /* 0x008fe40003f42070 */
[C---:B------:R-:W-:Y:S02]  /*0640*/  ISETP.NE.AND P1, PT, R3.reuse, 0x3, PT ;  /* 0x000000030300780c */ /* 0x040fe40003f25270 */
[----:B------:R-:W-:Y:S01]  /*0650*/  ISETP.NE.AND P4, PT, R12, R7, PT ;  /* 0x000000070c00720c */ /* 0x000fe20003f85270 */
[----:B----4-:R-:W-:Y:S01]  /*0660*/  @!UP0 ULEA UR6, UR7, UR6, 0x18 ;  /* 0x0000000607068291 */ /* 0x010fe2000f8ec03f */
[----:B------:R-:W-:Y:S01]  /*0670*/  ISETP.EQ.OR P1, PT, R3, RZ, !P1 ;  /* 0x000000ff0300720c */ /* 0x000fe20004f22670 */
[----:B------:R-:W-:Y:S01]  /*0680*/  VOTEU.ALL UP0, P0 ;  /* 0x00000000003f7886 */ /* 0x000fe20000000000 */
[----:B------:R-:W-:Y:S01]  /*0690*/  LOP3.LUT P0, RZ, R8, 0x7, RZ, 0xc0, !PT ;  /* 0x0000000708ff7812 */ /* 0x000fe2000780c0ff */
[C---:B------:R-:W-:Y:S01]  /*06a0*/  VIADD R8, R2.reuse, 0xffffffff ;  /* 0xffffffff02087836 */ /* 0x040fe20000000000 */
[----:B------:R-:W-:Y:S01]  /*06b0*/  ISETP.EQ.AND P1, PT, R2, RZ, P1 ;  /* 0x000000ff0200720c */ /* 0x000fe20000f22270 */
[----:B-1----:R-:W-:Y:S01]  /*06c0*/  IMAD.MOV R23, RZ, RZ, -R13 ;  /* 0x000000ffff177224 */ /* 0x002fe200078e0a0d */
[----:B------:R-:W-:-:S02]  /*06d0*/  ISETP.LT.U32.AND P0, PT, R19, 0x2, !P0 ;  /* 0x000000021300780c */ /* 0x000fc40004701070 */
[----:B------:R-:W-:Y:S01]  /*06e0*/  ISETP.GE.U32.AND P6, PT, R8, 0x2, PT ;  /* 0x000000020800780c */ /* 0x000fe20003fc6070 */
[----:B0-----:R-:W-:Y:S01]  /*06f0*/  IMAD R11, R9, R23, R4 ;  /* 0x00000017090b7224 */ /* 0x001fe200078e0204 */
[----:B------:R-:W-:Y:S01]  /*0700*/  SEL R18, RZ, 0x1, !P1 ;  /* 0x00000001ff127807 */ /* 0x000fe20004800000 */
[----:B------:R-:W0:Y:S02]  /*0710*/  FENCE.VIEW.ASYNC.S ;  /* 0x00000000000073c6 */ /* 0x000e240000000000 */
[----:B0-----:R0:W1:Y:S01]  /*0720*/  @!UP0 SYNCS.EXCH.64 URZ, [UR6+0x50], UR4 ;  /* 0x00005004063f85b2 */ /* 0x0010620008000100 */
[----:B------:R-:W-:Y:S02]  /*0730*/  @P4 LEA.HI R0, R19, R19, RZ, 0x1 ;  /* 0x0000001313004211 */ /* 0x000fe400078f08ff */
[----:B------:R-:W-:Y:S02]  /*0740*/  SEL R18, R18, 0x2, P6 ;  /* 0x0000000212127807 */ /* 0x000fe40003000000 */
[----:B------:R-:W-:-:S04]  /*0750*/  @P4 SHF.R.S32.HI R0, RZ, 0x1, R0 ;  /* 0x00000001ff004819 */ /* 0x000fc80000011400 */
[----:B------:R-:W-:Y:S02]  /*0760*/  @P4 ISETP.NE.AND P5, PT, R0, R11, PT ;  /* 0x0000000b0000420c */ /* 0x000fe40003fa5270 */
[----:B------:R-:W-:Y:S02]  /*0770*/  SEL R11, RZ, 0x1, !P0 ;  /* 0x00000001ff0b7807 */ /* 0x000fe40004000000 */
[----:B------:R-:W-:Y:S02]  /*0780*/  @P4 SEL R22, RZ, 0x1, P5 ;  /* 0x00000001ff164807 */ /* 0x000fe40002800000 */
[----:B------:R-:W-:Y:S01]  /*0790*/  LOP3.LUT R0, R63, 0x7f, RZ, 0xc0, !PT ;  /* 0x0000007f3f007812 */ /* 0x000fe200078ec0ff */
[----:B------:R0:W2:Y:S01]  /*07a0*/  @!UP1 SYNCS.EXCH.64 URZ, [UR6+0x58], UR4 ;  /* 0x00005804063f95b2 */ /* 0x0000a20008000100 */
[----:B------:R-:W-:Y:S01]  /*07b0*/  LOP3.LUT R22, R22, R11, RZ, 0xc0, !PT ;  /* 0x0000000b16167212 */ /* 0x000fe200078ec0ff */
[----:B------:R-:W-:Y:S01]  /*07c0*/  NOP ;  /* 0x0000000000007918 */ /* 0x000fe20000000000 */
[----:B------:R-:W-:Y:S05]  /*07d0*/  @!P2 BRA `(.L_x_3) ;  /* 0x000000000008a947 */ /* 0x000fea0003800000 */
[----:B-12---:R-:W-:Y:S01]  /*07e0*/  UCGABAR_ARV ;  /* 0x00000000000079c7 */ /* 0x006fe20008000000 */
[----:B------:R-:W-:Y:S05]  /*07f0*/  BRA `(.L_x_4) ;  /* 0x0000000000047947 */ /* 0x000fea0003800000 */
.L_x_3:
[----:B-12---:R-:W-:Y:S01]  /*0800*/  NOP ;  /* 0x0000000000007918 */ /* 0x006fe20000000000 */
.L_x_4:
[----:B------:R-:W1:Y:S01]  /*0810*/  LDC R2, c[0x0][0x65c] ;  /* 0x00019700ff027b82 */ /* 0x000e620000000800 */
[----:B------:R-:W-:Y:S02]  /*0820*/  IMAD.U32 R10, RZ, RZ, UR8 ;  /* 0x00000008ff0a7e24 */ /* 0x000fe4000f8e00ff */
[----:B------:R-:W-:Y:S01]  /*0830*/  IMAD.MOV.U32 R11, RZ, RZ, RZ ;  /* 0x000000ffff0b7224 */ /* 0x000fe200078e00ff */
[----:B-1----:R-:W-:-:S04]  /*0840*/  ISETP.NE.AND P1, PT, R2, 0x1, PT ;  /* 0x000000010200780c */ /* 0x002fc80003f25270 */
[----:B------:R-:W-:-:S09]  /*0850*/  P2R R5, PR, RZ, 0x2 ;  /* 0x00000002ff057803 */ /* 0x000fd20000000000 */
[----:B------:R-:W1:Y:S01]  /*0860*/  @P1 LDC R17, c[0x0][0x10] ;  /* 0x00000400ff111b82 */ /* 0x000e620000000800 */
[----:B------:R-:W-:Y:S02]  /*0870*/  @P1 IMAD.MOV.U32 R5, RZ, RZ, RZ ;  /* 0x000000ffff051224 */ /* 0x000fe400078e00ff */
[----:B------:R-:W-:-:S05]  /*0880*/  @P1 IMAD.MOV.U32 R15, RZ, RZ, RZ ;  /* 0x000000ffff0f1224 */ /* 0x000fca00078e00ff */
[----:B------:R-:W2:Y:S01]  /*0890*/  @!P1 LDC R13, c[0x0][0xc] ;  /* 0x00000300ff0d9b82 */ /* 0x000ea20000000800 */
[----:B0-----:R-:W-:Y:S01]  /*08a0*/  ULDC UR4, c[0x0][0xc] ;  /* 0x0000030000047ab9 */ /* 0x001fe20000000800 */
[----:B------:R-:W-:Y:S01]  /*08b0*/  ULDC UR5, c[0x0][0x10] ;  /* 0x0000040000057ab9 */ /* 0x000fe20000000800 */
[----:B------:R-:W-:Y:S01]  /*08c0*/  ULDC UR6, c[0x0][0x14] ;  /* 0x0000050000067ab9 */ /* 0x000fe20000000800 */
[----:B------:R-:W-:-:S04]  /*08d0*/  UIMAD.WIDE.U32 UR4, UR4, UR5, URZ ;  /* 0x00000005040472a5 */ /* 0x000fc8000f8e003f */
[----:B------:R-:W-:Y:S02]  /*08e0*/  UIMAD.WIDE.U32 UR38, UR4, UR6, URZ ;  /* 0x00000006042672a5 */ /* 0x000fe4000f8e003f */
[----:B------:R-:W-:-:S04]  /*08f0*/  UIMAD UR41, UR5, UR6, URZ ;  /* 0x00000006052972a4 */ /* 0x000fc8000f8e023f */
[----:B------:R-:W-:Y:S01]  /*0900*/  UIADD3 UR41, UR39, UR41, URZ ;  /* 0x0000002927297290 */ /* 0x000fe2000fffe03f */
[----:B-1----:R-:W-:-:S04]  /*0910*/  @P1 IMAD.WIDE.U32 R16, R17, UR8, R4 ;  /* 0x0000000811101c25 */ /* 0x002fc8000f8e0004 */
[----:B------:R-:W-:Y:S02]  /*0920*/  @P1 IMAD.IADD R17, R17, 0x1, R15 ;  /* 0x0000000111111824 */ /* 0x000fe400078e020f */
[----:B--2---:R-:W-:-:S04]  /*0930*/  @!P1 IMAD.WIDE.U32 R10, R4, R13, R10 ;  /* 0x0000000d040a9225 */ /* 0x004fc800078e000a */
[----:B------:R-:W-:Y:S02]  /*0940*/  @!P1 IMAD.MOV.U32 R16, RZ, RZ, R10 ;  /* 0x000000ffff109224 */ /* 0x000fe400078e000a */
[----:B------:R-:W-:Y:S01]  /*0950*/  @!P1 IMAD.MOV.U32 R17, RZ, RZ, R11 ;  /* 0x000000ffff119224 */ /* 0x000fe200078e000b */
[----:B------:R-:W-:Y:S06]  /*0960*/  @!P2 BRA `(.L_x_5) ;  /* 0x00000000000ca947 */ /* 0x000fec0003800000 */
[----:B------:R-:W-:Y:S01]  /*0970*/  UCGABAR_WAIT ;  /* 0x0000000000007dc7 */ /* 0x000fe20008000000 */
[----:B------:R-:W-:Y:S01]  /*0980*/  CCTL.IVALL ;  /* 0x00000000ff00798f */ /* 0x000fe20002000000 */
[----:B------:R-:W-:Y:S05]  /*0990*/  BRA `(.L_x_6) ;  /* 0x0000000000047947 */ /* 0x000fea0003800000 */
.L_x_5:
[----:B------:R-:W-:Y:S06]  /*09a0*/  BAR.SYNC.DEFER_BLOCKING 0x0 ;  /* 0x0000000000007b1d */ /* 0x000fec0000010000 */
.L_x_6:
[----:B------:R-:W-:Y:S05]  /*09b0*/  @!P3 BRA `(.L_x_7) ;  /* 0x0000004000f8b947 */ /* 0x000fea0003800000 */
[----:B------:R-:W-:-:S13]  /*09c0*/  ISETP.GT.U32.AND P0, PT, R8, 0x1, PT ;  /* 0x000000010800780c */ /* 0x000fda0003f04070 */
[----:B------:R-:W-:Y:S05]  /*09d0*/  @P0 EXIT ;  /* 0x000000000000094d */ /* 0x000fea0003800000 */
[----:B------:R-:W-:Y:S01]  /*09e0*/  ULDC.64 UR4, c[0x0][0x650] ;  /* 0x0001940000047ab9 */ /* 0x000fe20000000a00 */
[----:B------:R-:W-:Y:S01]  /*09f0*/  PRMT R3, RZ, 0x7610, R3 ;  /* 0x00007610ff037816 */ /* 0x000fe20000000003 */
[----:B------:R-:W-:Y:S01]  /*0a00*/  IMAD.MOV.U32 R71, RZ, RZ, -0x1 ;  /* 0xffffffffff477424 */ /* 0x000fe200078e00ff */
[----:B------:R-:W-:Y:S01]  /*0a10*/  ISETP.GE.U32.AND P0, PT, R16, UR4, PT ;  /* 0x0000000410007c0c */ /* 0x000fe2000bf06070 */
[----:B------:R-:W-:Y:S02]  /*0a20*/  IMAD.MOV.U32 R70, RZ, RZ, -0x1 ;  /* 0xffffffffff467424 */ /* 0x000fe400078e00ff */
[----:B------:R-:W-:Y:S01]  /*0a30*/  IMAD.MOV.U32 R69, RZ, RZ, -0x1 ;  /* 0xffffffffff457424 */ /* 0x000fe200078e00ff */
[----:B------:R-:W-:-:S13]  /*0a40*/  ISETP.GE.U32.AND.EX P0, PT, R17, UR5, PT, P0 ;  /* 0x0000000511007c0c */ /* 0x000fda000bf06100 */
[----:B------:R-:W-:Y:S05]  /*0a50*/  @P0 BRA `(.L_x_8) ;  /* 0x0000000400280947 */ /* 0x000fea0003800000 */
[----:B------:R-:W0:Y:S01]  /*0a60*/  LDC.64 R24, c[0x0][0x628] ;  /* 0x00018a00ff187b82 */ /* 0x000e220000000a00 */
[----:B------:R-:W-:Y:S02]  /*0a70*/  IMAD.MOV.U32 R10, RZ, RZ, R16 ;  /* 0x000000ffff0a7224 */ /* 0x000fe400078e0010 */
[----:B------:R-:W-:-:S05]  /*0a80*/  IMAD.MOV.U32 R11, RZ, RZ, R17 ;  /* 0x000000ffff0b7224 */ /* 0x000fca00078e0011 */
[----:B------:R-:W1:Y:S08]  /*0a90*/  LDC R8, c[0x0][0x630] ;  /* 0x00018c00ff087b82 */ /* 0x000e700000000800 */
[----:B------:R-:W2:Y:S01]  /*0aa0*/  LDC.64 R26, c[0x0][0x620] ;  /* 0x00018800ff1a7b82 */ /* 0x000ea20000000a00 */
[----:B0-----:R-:W-:-:S04]  /*0ab0*/  ISETP.NE.U32.AND P0, PT, R24, RZ, PT ;  /* 0x000000ff1800720c */ /* 0x001fc80003f05070 */
[----:B------:R-:W-:-:S13]  /*0ac0*/  ISETP.NE.AND.EX P0, PT, R25, RZ, PT, P0 ;  /* 0x000000ff1900720c */ /* 0x000fda0003f05300 */
[----:B-12---:R-:W-:Y:S05]  /*0ad0*/  @!P0 BRA `(.L_x_9) ;  /* 0x0000000000288947 */ /* 0x006fea0003800000 */
[----:B------:R-:W0:Y:S02]  /*0ae0*/  LDC R3, c[0x0][0x634] ;  /* 0x00018d00ff037b82 */ /* 0x000e240000000800 */
[----:B0-----:R-:W-:-:S05]  /*0af0*/  IADD3 R3, P0, R16, R3, RZ ;  /* 0x0000000310037210 */ /* 0x001fca0007f1e0ff */
[----:B------:R-:W-:-:S04]  /*0b00*/  IMAD.X R21, RZ, RZ, R17, P0 ;  /* 0x000000ffff157224 */ /* 0x000fc800000e0611 */
[----:B------:R-:W-:-:S04]  /*0b10*/  IMAD.WIDE.U32 R10, R21, R24, RZ ;  /* 0x00000018150a7225 */ /* 0x000fc800078e00ff */
[----:B------:R-:W-:-:S04]  /*0b20*/  IMAD.WIDE.U32 R12, P0, R3, R25, R10 ;  /* 0x00000019030c7225 */ /* 0x000fc8000780000a */
[----:B------:R-:W-:-:S04]  /*0b30*/  IMAD.WIDE.U32 R10, R3, R24, RZ ;  /* 0x00000018030a7225 */ /* 0x000fc800078e00ff */
[----:B------:R-:W-:Y:S01]  /*0b40*/  IMAD.X R15, RZ, RZ, RZ, P0 ;  /* 0x000000ffff0f7224 */ /* 0x000fe200000e06ff */
[----:B------:R-:W-:Y:S01]  /*0b50*/  IADD3 RZ, P0, R11, R12, RZ ;  /* 0x0000000c0bff7210 */ /* 0x000fe20007f1e0ff */
[----:B------:R-:W-:-:S04]  /*0b60*/  IMAD.MOV.U32 R14, RZ, RZ, R13 ;  /* 0x000000ffff0e7224 */ /* 0x000fc800078e000d */
[----:B------:R-:W-:-:S08]  /*0b70*/  IMAD.WIDE.U32.X R10, R21, R25, R14, P0 ;  /* 0x00000019150a7225 */ /* 0x000fd000000e040e */
.L_x_9:
[----:B------:R-:W0:Y:S01]  /*0b80*/  LDC.64 R30, c[0x0][0x640] ;  /* 0x00019000ff1e7b82 */ /* 0x000e220000000a00 */
[-CC-:B------:R-:W-:Y:S02]  /*0b90*/  SHF.R.U64 R69, R10, R8.reuse, R11.reuse ;  /* 0x000000080a457219 */ /* 0x180fe4000000120b */
[----:B------:R-:W-:Y:S02]  /*0ba0*/  SHF.R.U32.HI R3, RZ, R8, R11 ;  /* 0x00000008ff037219 */ /* 0x000fe4000001160b */
[----:B------:R-:W-:-:S03]  /*0bb0*/  IADD3 R5, P0, RZ, -R69, RZ ;  /* 0x80000045ff057210 */ /* 0x000fc60007f1e0ff */
[----:B------:R-:W1:Y:S02]  /*0bc0*/  LDC R12, c[0x0][0x618] ;  /* 0x00018600ff0c7b82 */ /* 0x000e640000000800 */
[----:B------:R-:W-:Y:S02]  /*0bd0*/  IMAD.X R3, RZ, RZ, ~R3, P0 ;  /* 0x000000ffff037224 */ /* 0x000fe400000e0e03 */
[----:B------:R-:W-:-:S04]  /*0be0*/  IMAD.WIDE.U32 R10, R5, R26, R16 ;  /* 0x0000001a050a7225 */ /* 0x000fc800078e0010 */
[----:B------:R-:W2:Y:S01]  /*0bf0*/  LDC R20, c[0x0][0x608] ;  /* 0x00018200ff147b82 */ /* 0x000ea20000000800 */
[----:B------:R-:W-:Y:S02]  /*0c00*/  IMAD R8, R3, R26, RZ ;  /* 0x0000001a03087224 */ /* 0x000fe400078e02ff */
[----:B------:R-:W-:Y:S02]  /*0c10*/  IMAD.MOV.U32 R3, RZ, RZ, -0x1 ;  /* 0xffffffffff037424 */ /* 0x000fe400078e00ff */
[----:B------:R-:W-:Y:S02]  /*0c20*/  IMAD R5, R5, R27, R8 ;  /* 0x0000001b05057224 */ /* 0x000fe400078e0208 */
[----:B------:R-:W-:Y:S01]  /*0c30*/  IMAD R26, R9, R23, R4 ;  /* 0x00000017091a7224 */ /* 0x000fe200078e0204 */
[----:B------:R-:W3:Y:S01]  /*0c40*/  LDC R28, c[0x0][0x658] ;  /* 0x00019600ff1c7b82 */ /* 0x000ee20000000800 */
[----:B------:R-:W-:Y:S01]  /*0c50*/  IMAD.IADD R5, R11, 0x1, R5 ;  /* 0x000000010b057824 */ /* 0x000fe200078e0205 */
[----:B0-----:R-:W-:Y:S01]  /*0c60*/  ISETP.NE.U32.AND P0, PT, R30, RZ, PT ;  /* 0x000000ff1e00720c */ /* 0x001fe20003f05070 */
[----:B------:R-:W-:-:S03]  /*0c70*/  IMAD.MOV.U32 R23, RZ, RZ, 0x1 ;  /* 0x00000001ff177424 */ /* 0x000fc600078e00ff */
[----:B------:R-:W-:Y:S02]  /*0c80*/  ISETP.NE.AND.EX P0, PT, R31, RZ, PT, P0 ;  /* 0x000000ff1f00720c */ /* 0x000fe40003f05300 */
[----:B------:R-:W0:Y:S01]  /*0c90*/  LDC R24, c[0x0][0x600] ;  /* 0x00018000ff187b82 */ /* 0x000e220000000800 */
[-CC-:B-1----:R-:W-:Y:S02]  /*0ca0*/  SHF.R.U64 R14, R10, R12.reuse, R5.reuse ;  /* 0x0000000c0a0e7219 */ /* 0x182fe40000001205 */
[----:B------:R-:W-:-:S05]  /*0cb0*/  SHF.R.U32.HI R5, RZ, R12, R5 ;  /* 0x0000000cff057219 */ /* 0x000fca0000011605 */
[----:B------:R-:W1:Y:S01]  /*0cc0*/  LDC R15, c[0x0][0x648] ;  /* 0x00019200ff0f7b82 */ /* 0x000e620000000800 */
[-CC-:B--2---:R-:W-:Y:S02]  /*0cd0*/  SHF.R.U64 R27, R14, R20.reuse, R5.reuse ;  /* 0x000000140e1b7219 */ /* 0x184fe40000001205 */
[----:B------:R-:W-:-:S05]  /*0ce0*/  SHF.R.U32.HI R5, RZ, R20, R5 ;  /* 0x00000014ff057219 */ /* 0x000fca0000011605 */
[----:B------:R-:W2:Y:S01]  /*0cf0*/  LDC R21, c[0x0][0x638] ;  /* 0x00018e00ff157b82 */ /* 0x000ea20000000800 */
[-CC-:B---3--:R-:W-:Y:S02]  /*0d00*/  SHF.R.U64 R20, R27, R28.reuse, R5.reuse ;  /* 0x0000001c1b147219 */ /* 0x188fe40000001205 */
[-C--:B------:R-:W-:Y:S02]  /*0d10*/  SHF.L.U32 R3, R3, R28.reuse, RZ ;  /* 0x0000001c03037219 */ /* 0x080fe400000006ff */
[----:B------:R-:W-:Y:S01]  /*0d20*/  SHF.R.U32.HI R5, RZ, R28, R5 ;  /* 0x0000001cff057219 */ /* 0x000fe20000011605 */
[----:B------:R-:W-:Y:S01]  /*0d30*/  IMAD.MOV.U32 R4, RZ, RZ, R20 ;  /* 0x000000ffff047224 */ /* 0x000fe200078e0014 */
[----:B------:R-:W-:Y:S01]  /*0d40*/  LOP3.LUT R12, RZ, R3, RZ, 0x33, !PT ;  /* 0x00000003ff0c7212 */ /* 0x000fe200078e33ff */
[----:B------:R-:W3:Y:S01]  /*0d50*/  LDC R25, c[0x0][0x610] ;  /* 0x00018400ff197b82 */ /* 0x000ee20000000800 */
[----:B------:R-:W-:Y:S05]  /*0d60*/  @!P0 BRA `(.L_x_10) ;  /* 0x0000000000288947 */ /* 0x000fea0003800000 */
[----:B------:R-:W4:Y:S02]  /*0d70*/  LDC R3, c[0x0][0x64c] ;  /* 0x00019300ff037b82 */ /* 0x000f240000000800 */
[----:B----4-:R-:W-:-:S05]  /*0d80*/  IADD3 R3, P0, R20, R3, RZ ;  /* 0x0000000314037210 */ /* 0x010fca0007f1e0ff */
        /* <DEDUP_REMOVED lines=8> */
.L_x_10:
[----:B-1----:R-:W-:Y:S01]  /*0e10*/  SHF.R.U64 R4, R4, R15, R5 ;  /* 0x0000000f04047219 */ /* 0x002fe20000001205 */
[----:B0-----:R-:W-:Y:S01]  /*0e20*/  VIADD R5, R24, 0xffffffff ;  /* 0xffffffff18057836 */ /* 0x001fe20000000000 */
[----:B------:R-:W-:Y:S02]  /*0e30*/  SHF.L.U32 R3, R23, R28, RZ ;  /* 0x0000001c17037219 */ /* 0x000fe400000006ff */
[----:B------:R-:W-:Y:S01]  /*0e40*/  LOP3.LUT R12, R27, R12, RZ, 0xc0, !PT ;  /* 0x0000000c1b0c7212 */ /* 0x000fe200078ec0ff */
[----:B------:R-:W-:Y:S01]  /*0e50*/  IMAD.MOV R8, RZ, RZ, -R4 ;  /* 0x000000ffff087224 */ /* 0x000fe200078e0a04 */
[----:B------:R-:W-:-:S03]  /*0e60*/  SEL R7, R7, R26, !P1 ;  /* 0x0000001a07077207 */ /* 0x000fc60004800000 */
[----:B------:R-:W-:Y:S01]  /*0e70*/  IMAD R12, R3, R4, R12 ;  /* 0x00000004030c7224 */ /* 0x000fe200078e020c */
[----:B------:R-:W-:Y:S01]  /*0e80*/  LOP3.LUT R4, R14, R5, RZ, 0xc0, !PT ;  /* 0x000000050e047212 */ /* 0x000fe200078ec0ff */
[----:B--2---:R-:W-:Y:S02]  /*0e90*/  IMAD R3, R8, R21, R20 ;  /* 0x0000001508037224 */ /* 0x004fe400078e0214 */
[----:B---3--:R-:W-:Y:S02]  /*0ea0*/  IMAD R7, R12, R25, R7 ;  /* 0x000000190c077224 */ /* 0x008fe400078e0207 */
[----:B------:R-:W-:Y:S02]  /*0eb0*/  IMAD.MOV.U32 R5, RZ, RZ, 0x1 ;  /* 0x00000001ff057424 */ /* 0x000fe400078e00ff */
[----:B------:R-:W-:-:S03]  /*0ec0*/  IMAD R4, R3, R24, R4 ;  /* 0x0000001803047224 */ /* 0x000fc600078e0204 */
[----:B------:R-:W-:Y:S02]  /*0ed0*/  PRMT R3, R5, 0x7610, R3 ;  /* 0x0000761005037816 */ /* 0x000fe40000000003 */
[----:B------:R-:W-:Y:S02]  /*0ee0*/  SEL R70, R4, R7, !P1 ;  /* 0x0000000704467207 */ /* 0x000fe40004800000 */
[----:B------:R-:W-:-:S07]  /*0ef0*/  SEL R71, R7, R4, !P1 ;  /* 0x0000000407477207 */ /* 0x000fce0004800000 */
.L_x_8:
[----:B------:R-:W-:-:S08]  /*0f00*/  NOP ;  /* 0x0000000000007918 */ /* 0x000fd00000000000 */
[----:B------:R-:W0:Y:S02]  /*0f10*/  USETMAXREG.TRY_ALLOC.CTAPOOL UP0, 0xe8 ;  /* 0x000000e8000079c8 */ /* 0x000e240008000600 */
[----:B0-----:R-:W-:-:S13]  /*0f20*/  PLOP3.LUT P0, PT, PT, PT, UP0, 0x80, 0x0 ;  /* 0x000000000000781c */ /* 0x001fda0003f0f008 */
[----:B------:R-:W-:Y:S05]  /*0f30*/  @!P0 BRA `(.L_x_8) ;  /* 0xfffffffc00f08947 */ /* 0x000fea000383ffff */
[----:B------:R-:W-:Y:S01]  /*0f40*/  ULDC.64 UR4, c[0x0][0x598] ;  /* 0x0001660000047ab9 */ /* 0x000fe20000000a00 */
[----:B------:R-:W-:Y:S01]  /*0f50*/  ULDC.64 UR36, c[0x0][0x208] ;  /* 0x0000820000247ab9 */ /* 0x000fe20000000a00 */
[----:B------:R-:W-:-:S04]  /*0f60*/  ISETP.NE.U32.AND P0, PT, RZ, UR4, PT ;  /* 0x00000004ff007c0c */ /* 0x000fc8000bf05070 */
[----:B------:R-:W-:-:S13]  /*0f70*/  ISETP.NE.AND.EX P0, PT, RZ, UR5, PT, P0 ;  /* 0x00000005ff007c0c */ /* 0x000fda000bf05300 */
[----:B------:R-:W-:Y:S05]  /*0f80*/  @!P0 BRA `(.L_x_11) ;  /* 0x00000000001c8947 */ /* 0x000fea0003800000 */
[----:B------:R-:W0:Y:S02]  /*0f90*/  LDC.64 R4, c[0x0][0x598] ;  /* 0x00016600ff047b82 */ /* 0x000e240000000a00 */
[----:B0-----:R-:W2:Y:S02]  /*0fa0*/  LDG.E.64 R4, desc[UR36][R4.64] ;  /* 0x0000002404047981 */ /* 0x001ea4000c1e1b00 */
[----:B--2---:R-:W-:-:S04]  /*0fb0*/  ISETP.NE.U32.AND P0, PT, R4, RZ, PT ;  /* 0x000000ff0400720c */ /* 0x004fc80003f05070 */
[----:B------:R-:W-:-:S13]  /*0fc0*/  ISETP.NE.AND.EX P0, PT, R5, RZ, PT, P0 ;  /* 0x000000ff0500720c */ /* 0x000fda0003f05300 */
[----:B------:R-:W-:Y:S05]  /*0fd0*/  @!P0 BRA `(.L_x_11) ;  /* 0x0000000000088947 */ /* 0x000fea0003800000 */
[----:B------:R0:W5:Y:S01]  /*0fe0*/  LD.E R23, desc[UR36][R4.64] ;  /* 0x0000002404177980 */ /* 0x000162000c101900 */
[----:B------:R-:W-:Y:S05]  /*0ff0*/  BRA `(.L_x_12) ;  /* 0x0000000000247947 */ /* 0x000fea0003800000 */
.L_x_11:
[----:B------:R-:W-:Y:S02]  /*1000*/  ULDC.64 UR4, c[0x0][0x588] ;  /* 0x0001620000047ab9 */ /* 0x000fe40000000a00 */
[----:B------:R-:W-:-:S04]  /*1010*/  ISETP.NE.U32.AND P0, PT, RZ, UR4, PT ;  /* 0x00000004ff007c0c */ /* 0x000fc8000bf05070 */
[----:B------:R-:W-:-:S13]  /*1020*/  ISETP.NE.AND.EX P0, PT, RZ, UR5, PT, P0 ;  /* 0x00000005ff007c0c */ /* 0x000fda000bf05300 */
[----:B------:R-:W-:Y:S05]  /*1030*/  @!P0 BRA `(.L_x_13) ;  /* 0x00000000000c8947 */ /* 0x000fea0003800000 */
[----:B------:R-:W0:Y:S02]  /*1040*/  LDC.64 R4, c[0x0][0x588] ;  /* 0x00016200ff047b82 */ /* 0x000e240000000a00 */
[----:B0-----:R1:W5:Y:S01]  /*1050*/  LDG.E R23, desc[UR36][R4.64] ;  /* 0x0000002404177981 */ /* 0x001362000c1e1900 */
[----:B------:R-:W-:Y:S05]  /*1060*/  BRA `(.L_x_12) ;  /* 0x0000000000087947 */ /* 0x000fea0003800000 */
.L_x_13:
[----:B------:R-:W-:Y:S02]  /*1070*/  ULDC UR4, c[0x0][0x580] ;  /* 0x0001600000047ab9 */ /* 0x000fe40000000800 */
[----:B------:R-:W-:-:S07]  /*1080*/  IMAD.U32 R23, RZ, RZ, UR4 ;  /* 0x00000004ff177e24 */ /* 0x000fce000f8e00ff */
.L_x_12:
[----:B------:R-:W-:Y:S02]  /*1090*/  ULDC.64 UR4, c[0x0][0x5a0] ;  /* 0x0001680000047ab9 */ /* 0x000fe40000000a00 */
[----:B------:R-:W-:-:S04]  /*10a0*/  ISETP.NE.U32.AND P0, PT, RZ, UR4, PT ;  /* 0x00000004ff007c0c */ /* 0x000fc8000bf05070 */
[----:B------:R-:W-:-:S13]  /*10b0*/  ISETP.NE.AND.EX P0, PT, RZ, UR5, PT, P0 ;  /* 0x00000005ff007c0c */ /* 0x000fda000bf05300 */
[----:B------:R-:W-:Y:S05]  /*10c0*/  @!P0 BRA `(.L_x_14) ;  /* 0x00000000001c8947 */ /* 0x000fea0003800000 */
[----:B01----:R-:W0:Y:S02]  /*10d0*/  LDC.64 R4, c[0x0][0x5a0] ;  /* 0x00016800ff047b82 */ /* 0x003e240000000a00 */
[----:B0-----:R-:W2:Y:S02]  /*10e0*/  LDG.E.64 R4, desc[UR36][R4.64] ;  /* 0x0000002404047981 */ /* 0x001ea4000c1e1b00 */
[----:B--2---:R-:W-:-:S04]  /*10f0*/  ISETP.NE.U32.AND P0, PT, R4, RZ, PT ;  /* 0x000000ff0400720c */ /* 0x004fc80003f05070 */
[----:B------:R-:W-:-:S13]  /*1100*/  ISETP.NE.AND.EX P0, PT, R5, RZ, PT, P0 ;  /* 0x000000ff0500720c */ /* 0x000fda0003f05300 */
[----:B------:R-:W-:Y:S05]  /*1110*/  @!P0 BRA `(.L_x_14) ;  /* 0x0000000000088947 */ /* 0x000fea0003800000 */
[----:B------:R0:W5:Y:S01]  /*1120*/  LD.E R58, desc[UR36][R4.64] ;  /* 0x00000024043a7980 */ /* 0x000162000c101900 */
[----:B------:R-:W-:Y:S05]  /*1130*/  BRA `(.L_x_15) ;  /* 0x0000000000247947 */ /* 0x000fea0003800000 */
.L_x_14:
[----:B------:R-:W-:Y:S02]  /*1140*/  ULDC.64 UR4, c[0x0][0x590] ;  /* 0x0001640000047ab9 */ /* 0x000fe40000000a00 */
[----:B------:R-:W-:-:S04]  /*1150*/  ISETP.NE.U32.AND P0, PT, RZ, UR4, PT ;  /* 0x00000004ff007c0c */ /* 0x000fc8000bf05070 */
[----:B------:R-:W-:-:S13]  /*1160*/  ISETP.NE.AND.EX P0, PT, RZ, UR5, PT, P0 ;  /* 0x00000005ff007c0c */ /* 0x000fda000bf05300 */
[----:B------:R-:W-:Y:S05]  /*1170*/  @!P0 BRA `(.L_x_16) ;  /* 0x00000000000c8947 */ /* 0x000fea0003800000 */
[----:B------:R-:W2:Y:S02]  /*1180*/  LDC.64 R58, c[0x0][0x590] ;  /* 0x00016400ff3a7b82 */ /* 0x000ea40000000a00 */
[----:B--2---:R2:W5:Y:S01]  /*1190*/  LDG.E R58, desc[UR36][R58.64] ;  /* 0x000000243a3a7981 */ /* 0x004562000c1e1900 */
[----:B------:R-:W-:Y:S05]  /*11a0*/  BRA `(.L_x_15) ;  /* 0x0000000000087947 */ /* 0x000fea0003800000 */
.L_x_16:
[----:B------:R-:W-:Y:S02]  /*11b0*/  ULDC UR4, c[0x0][0x584] ;  /* 0x0001610000047ab9 */ /* 0x000fe40000000800 */
[----:B------:R-:W-:-:S07]  /*11c0*/  IMAD.U32 R58, RZ, RZ, UR4 ;  /* 0x00000004ff3a7e24 */ /* 0x000fce000f8e00ff */
.L_x_15:
[----:B------:R-:W-:-:S13]  /*11d0*/  LOP3.LUT P0, RZ, R3, 0xff, RZ, 0xc0, !PT ;  /* 0x000000ff03ff7812 */ /* 0x000fda000780c0ff */
[----:B------:R-:W-:Y:S05]  /*11e0*/  @!P0 EXIT ;  /* 0x000000000000894d */ /* 0x000fea0003800000 */
[----:B------:R-:W3:Y:S01]  /*11f0*/  LDC R61, c[0x0][0x658] ;  /* 0x00019600ff3d7b82 */ /* 0x000ee20000000800 */
[----:B------:R-:W-:Y:S01]  /*1200*/  LOP3.LUT R6, R6, 0x1, RZ, 0xc0, !PT ;  /* 0x0000000106067812 */ /* 0x000fe200078ec0ff */
[----:B------:R-:W-:Y:S01]  /*1210*/  ULDC.64 UR6, c[0x0][0x288] ;  /* 0x0000a20000067ab9 */ /* 0x000fe20000000a00 */
[----:B------:R-:W-:Y:S01]  /*1220*/  SHF.R.U32.HI R3, RZ, 0x2, R63 ;  /* 0x00000002ff037819 */ /* 0x000fe2000001163f */
[----:B------:R-:W-:Y:S01]  /*1230*/  UIADD3 UR4, UR7, 0x7f, URZ ;  /* 0x0000007f07047890 */ /* 0x000fe2000fffe03f */
[----:B------:R-:W-:Y:S01]  /*1240*/  SHF.R.U32.HI R0, RZ, 0x1, R0 ;  /* 0x00000001ff007819 */ /* 0x000fe20000011600 */
[----:B------:R-:W-:Y:S01]  /*1250*/  IMAD.SHL.U32 R56, R6, 0x40, RZ ;  /* 0x0000004006387824 */ /* 0x000fe200078e00ff */
[----:B------:R-:W-:Y:S01]  /*1260*/  LOP3.LUT R3, R3, 0x7, RZ, 0xc0, !PT ;  /* 0x0000000703037812 */ /* 0x000fe200078ec0ff */
[----:B01----:R-:W0:Y:S01]  /*1270*/  LDC.64 R4, c[0x0][0x5c8] ;  /* 0x00017200ff047b82 */ /* 0x003e220000000a00 */
[----:B------:R-:W-:Y:S01]  /*1280*/  USHF.R.S32.HI UR5, URZ, 0x1f, UR4 ;  /* 0x0000001f3f057899 */ /* 0x000fe20008011404 */
[----:B------:R-:W-:Y:S01]  /*1290*/  LOP3.LUT R0, R0, 0x30, RZ, 0xc0, !PT ;  /* 0x0000003000007812 */ /* 0x000fe200078ec0ff */
[----:B------:R-:W-:Y:S01]  /*12a0*/  IMAD.MOV.U32 R8, RZ, RZ, 0x1 ;  /* 0x00000001ff087424 */ /* 0x000fe200078e00ff */
[--C-:B------:R-:W-:Y:S01]  /*12b0*/  LOP3.LUT R56, R56, 0x40, R3.reuse, 0xe2, !PT ;  /* 0x0000004038387812 */ /* 0x100fe200078ee203 */
[----:B------:R-:W-:Y:S01]  /*12c0*/  ULEA.HI UR5, UR5, UR4, URZ, 0x7 ;  /* 0x0000000405057291 */ /* 0x000fe2000f8f383f */
[-C--:B------:R-:W-:Y:S01]  /*12d0*/  IADD3 R3, RZ, -R0.reuse, -R3 ;  /* 0x80000000ff037210 */ /* 0x080fe20007ffe803 */
[----:B------:R-:W-:Y:S01]  /*12e0*/  IMAD.U32 R7, RZ, RZ, UR6 ;  /* 0x00000006ff077e24 */ /* 0x000fe2000f8e00ff */
[----:B------:R-:W1:Y:S01]  /*12f0*/  LDC R65, c[0x0][0x600] ;  /* 0x00018000ff417b82 */ /* 0x000e620000000800 */
[----:B------:R-:W-:Y:S01]  /*1300*/  LOP3.LUT R56, R56, R0, RZ, 0xfc, !PT ;  /* 0x0000000038387212 */ /* 0x000fe200078efcff */
[----:B------:R-:W-:Y:S01]  /*1310*/  IMAD.MOV.U32 R0, RZ, RZ, -0x1 ;  /* 0xffffffffff007424 */ /* 0x000fe200078e00ff */
[----:B------:R-:W-:Y:S01]  /*1320*/  USHF.R.S32.HI UR43, URZ, 0x7, UR5 ;  /* 0x000000073f2b7899 */ /* 0x000fe20008011405 */
[C---:B------:R-:W-:Y:S01]  /*1330*/  LOP3.LUT R62, R63.reuse, 0x3, RZ, 0xc0, !PT ;  /* 0x000000033f3e7812 */ /* 0x040fe200078ec0ff */
[----:B------:R-:W-:Y:S01]  /*1340*/  IMAD R3, R6, -0x40, R3 ;  /* 0xffffffc006037824 */ /* 0x000fe200078e0203 */
[C---:B------:R-:W-:Y:S01]  /*1350*/  LOP3.LUT R64, R63.reuse, 0x80, RZ, 0xc0, !PT ;  /* 0x000000803f407812 */ /* 0x040fe200078ec0ff */
[----:B------:R-:W-:Y:S01]  /*1360*/  UISETP.LT.AND UP0, UPT, UR43, 0x1, UPT ;  /* 0x000000012b00788c */ /* 0x000fe2000bf01270 */
[-C--:B---3--:R-:W-:Y:S01]  /*1370*/  SHF.L.U32 R0, R0, R61.reuse, RZ ;  /* 0x0000003d00007219 */ /* 0x088fe200000006ff */
[----:B------:R-:W-:Y:S01]  /*1380*/  ULDC UR4, c[0x0][0x284] ;  /* 0x0000a10000047ab9 */ /* 0x000fe20000000800 */
[----:B------:R-:W-:Y:S01]  /*1390*/  IMAD R62, R62, -0x2, R7 ;  /* 0xfffffffe3e3e7824 */ /* 0x000fe200078e0207 */
[----:B------:R-:W-:Y:S01]  /*13a0*/  USEL UR44, UR43, 0x1, UP0 ;  /* 0x000000012b2c7887 */ /* 0x000fe20008000000 */
[----:B------:R-:W-:Y:S01]  /*13b0*/  SHF.L.U32 R61, R8, R61, RZ ;  /* 0x0000003d083d7219 */ /* 0x000fe200000006ff */
[----:B------:R-:W-:Y:S01]  /*13c0*/  IMAD.SHL.U32 R63, R63, 0x2, RZ ;  /* 0x000000023f3f7824 */ /* 0x000fe200078e00ff */
[----:B------:R-:W-:Y:S01]  /*13d0*/  LOP3.LUT R68, R18, 0x1, RZ, 0xfc, !PT ;  /* 0x0000000112447812 */ /* 0x000fe200078efcff */
[----:B------:R-:W-:Y:S01]  /*13e0*/  VIADD R67, R3, UR4 ;  /* 0x0000000403437c36 */ /* 0x000fe20008000000 */
[C---:B0-----:R-:W-:Y:S01]  /*13f0*/  SHF.L.U64.HI R60, R4.reuse, 0x3, R5 ;  /* 0x00000003043c7819 */ /* 0x041fe20000010205 */
[----:B--2---:R-:W-:Y:S01]  /*1400*/  IMAD.SHL.U32 R59, R4, 0x8, RZ ;  /* 0x00000008043b7824 */ /* 0x004fe200078e00ff */
[----:B------:R-:W-:Y:S01]  /*1410*/  SHF.R.U32.HI R64, RZ, 0x7, R64 ;  /* 0x00000007ff407819 */ /* 0x000fe20000011640 */
[----:B------:R-:W-:Y:S01]  /*1420*/  IMAD.MOV.U32 R57, RZ, RZ, RZ ;  /* 0x000000ffff397224 */ /* 0x000fe200078e00ff */
[----:B------:R-:W-:Y:S01]  /*1430*/  LOP3.LUT R66, RZ, R0, RZ, 0x33, !PT ;  /* 0x00000000ff427212 */ /* 0x000fe200078e33ff */
[----:B------:R-:W-:Y:S01]  /*1440*/  UIADD3 UR44, UR43, -UR44, URZ ;  /* 0x8000002c2b2c7290 */ /* 0x000fe2000fffe03f */
[----:B------:R-:W-:Y:S01]  /*1450*/  UMOV UR40, URZ ;  /* 0x0000003f00287c82 */ /* 0x000fe20008000000 */
[----:B-1----:R-:W-:Y:S01]  /*1460*/  VIADD R65, R65, 0xffffffff ;  /* 0xffffffff41417836 */ /* 0x002fe20000000000 */
[----:B------:R-:W-:-:S09]  /*1470*/  UMOV UR42, URZ ;  /* 0x0000003f002a7c82 */ /* 0x000fd20008000000 */
.L_x_98:
[----:B0-----:R-:W0:Y:S01]  /*1480*/  SHFL.IDX PT, R0, R64, RZ, 0x1f ;  /* 0x00001fff40007589 */ /* 0x001e2200000e0000 */
[----:B-1----:R-:W1:Y:S01]  /*1490*/  S2UR UR7, SR_CgaCtaId ;  /* 0x00000000000779c3 */ /* 0x002e620000008800 */
[----:B------:R-:W-:Y:S01]  /*14a0*/  UMOV UR6, 0x400 ;  /* 0x0000040000067882 */ /* 0x000fe20000000000 */
[----:B0-----:R-:W-:Y:S01]  /*14b0*/  R2UR UR4, R0 ;  /* 0x00000000000472ca */ /* 0x001fe200000e0000 */
[----:B-1----:R-:W-:-:S12]  /*14c0*/  ULEA UR6, UR7, UR6, 0x18 ;  /* 0x0000000607067291 */ /* 0x002fd8000f8ec03f */
[----:B------:R-:W-:-:S04]  /*14d0*/  ULEA.HI UR5, UR4, UR4, URZ, 0x1 ;  /* 0x0000000404057291 */ /* 0x000fc8000f8f083f */
[----:B------:R-:W-:-:S04]  /*14e0*/  ULOP3.LUT UR5, UR5, 0x7fffe, URZ, 0xc0, !UPT ;  /* 0x0007fffe05057892 */ /* 0x000fc8000f8ec03f */
[----:B------:R-:W-:-:S03]  /*14f0*/  UIADD3 UR5, UR4, -UR5, URZ ;  /* 0x8000000504057290 */ /* 0x000fc6000fffe03f */
[----:B------:R-:W-:Y:S01]  /*1500*/  ULDC UR4, c[0x0][0x28c] ;  /* 0x0000a30000047ab9 */ /* 0x000fe20000000800 */
[----:B------:R-:W-:Y:S01]  /*1510*/  ULEA UR5, UR5, UR6, 0xd ;  /* 0x0000000605057291 */ /* 0x000fe2000f8e683f */
[----:B------:R-:W-:-:S03]  /*1520*/  ISETP.LT.AND P0, PT, RZ, UR4, PT ;  /* 0x00000004ff007c0c */ /* 0x000fc6000bf01270 */
[----:B------:R-:W-:-:S04]  /*1530*/  UIADD3 UR5, UR5, 0x100, URZ ;  /* 0x0000010005057890 */ /* 0x000fc8000fffe03f */
[----:B------:R-:W-:-:S04]  /*1540*/  USHF.R.U32.HI UR5, URZ, 0x4, UR5 ;  /* 0x000000043f057899 */ /* 0x000fc80008011605 */
[----:B------:R-:W-:-:S04]  /*1550*/  ULOP3.LUT UR5, UR5, 0x3fff, URZ, 0xc0, !UPT ;  /* 0x00003fff05057892 */ /* 0x000fc8000f8ec03f */
[----:B------:R-:W-:Y:S01]  /*1560*/  ULOP3.LUT UR45, UR5, 0x10000, URZ, 0xfc, !UPT ;  /* 0x00010000052d7892 */ /* 0x000fe2000f8efc3f */
[----:B--2345:R-:W-:Y:S11]  /*1570*/  @P0 BRA `(.L_x_17) ;  /* 0x0000000000400947 */ /* 0x03cff60003800000 */
[----:B------:R-:W-:Y:S01]  /*1580*/  MOV R0, 0x0 ;  /* 0x0000000000007802 */ /* 0x000fe20000000f00 */
[----:B------:R-:W-:Y:S01]  /*1590*/  ULDC.64 UR4, c[0x4][0x68] ;  /* 0x01001a0000047ab9 */ /* 0x000fe20000000a00 */
[----:B------:R-:W-:Y:S01]  /*15a0*/  ULDC.64 UR6, c[0x4][0x8] ;  /* 0x0100020000067ab9 */ /* 0x000fe20000000a00 */
[----:B------:R-:W-:Y:S01]  /*15b0*/  IMAD.U32 R4, RZ, RZ, UR4 ;  /* 0x00000004ff047e24 */ /* 0x000fe2000f8e00ff */
[----:B------:R0:W1:Y:S01]  /*15c0*/  LDC.64 R14, c[0x4][R0] ;  /* 0x01000000000e7b82 */ /* 0x0000620000000a00 */
[----:B------:R-:W-:Y:S01]  /*15d0*/  IMAD.U32 R5, RZ, RZ, UR5 ;  /* 0x00000005ff057e24 */ /* 0x000fe2000f8e00ff */
[----:B------:R-:W-:Y:S01]  /*15e0*/  ULDC.64 UR4, c[0x4][0x70] ;  /* 0x01001c0000047ab9 */ /* 0x000fe20000000a00 */
[----:B------:R-:W-:Y:S02]  /*15f0*/  IMAD.U32 R10, RZ, RZ, UR6 ;  /* 0x00000006ff0a7e24 */ /* 0x000fe4000f8e00ff */
[----:B------:R-:W-:Y:S02]  /*1600*/  IMAD.U32 R6, RZ, RZ, UR4 ;  /* 0x00000004ff067e24 */ /* 0x000fe4000f8e00ff */
[----:B------:R-:W-:-:S02]  /*1610*/  IMAD.U32 R7, RZ, RZ, UR5 ;  /* 0x00000005ff077e24 */ /* 0x000fc4000f8e00ff */
[----:B------:R-:W-:Y:S02]  /*1620*/  IMAD.U32 R11, RZ, RZ, UR7 ;  /* 0x00000007ff0b7e24 */ /* 0x000fe4000f8e00ff */
[----:B------:R-:W-:Y:S02]  /*1630*/  IMAD.MOV.U32 R8, RZ, RZ, 0x1e1 ;  /* 0x000001e1ff087424 */ /* 0x000fe400078e00ff */
[----:B------:R-:W-:Y:S02]  /*1640*/  IMAD.MOV.U32 R12, RZ, RZ, 0x1 ;  /* 0x00000001ff0c7424 */ /* 0x000fe400078e00ff */
[----:B0-----:R-:W-:-:S07]  /*1650*/  IMAD.MOV.U32 R13, RZ, RZ, RZ ;  /* 0x000000ffff0d7224 */ /* 0x001fce00078e00ff */
[----:B------:R-:W-:-:S07]  /*1660*/  LEPC R20, `(.L_x_17) ;  /* 0x000000001014794e */ /* 0x000fce0000000000 */
[----:B-1---5:R-:W-:Y:S05]  /*1670*/  CALL.ABS.NOINC R14 ;  /* 0x000000000e007343 */ /* 0x022fea0003c00000 */
.L_x_17:
[----:B------:R-:W-:-:S13]  /*1680*/  ISETP.NE.AND P0, PT, R68, 0x3, PT ;  /* 0x000000034400780c */ /* 0x000fda0003f05270 */
[----:B------:R-:W-:Y:S05]  /*1690*/  @!P0 BRA `(.L_x_18) ;  /* 0x0000000000048947 */ /* 0x000fea0003800000 */
[----:B------:R-:W-:Y:S01]  /*16a0*/  BPT.TRAP 0x1 ;  /* 0x000000040000795c */ /* 0x000fe20000300000 */
.L_x_18:
[----:B------:R-:W0:Y:S01]  /*16b0*/  S2UR UR5, SR_CgaCtaId ;  /* 0x00000000000579c3 */ /* 0x000e220000008800 */
[----:B------:R-:W-:Y:S01]  /*16c0*/  UMOV UR4, 0x400 ;  /* 0x0000040000047882 */ /* 0x000fe20000000000 */
[----:B------:R-:W-:Y:S02]  /*16d0*/  IMAD.U32 R0, RZ, RZ, UR40 ;  /* 0x00000028ff007e24 */ /* 0x000fe4000f8e00ff */
[----:B------:R-:W-:-:S03]  /*16e0*/  IMAD.U32 R3, RZ, RZ, UR42 ;  /* 0x0000002aff037e24 */ /* 0x000fc6000f8e00ff */
[----:B------:R-:W-:Y:S01]  /*16f0*/  SHF.L.U32 R0, R0, 0x1f, RZ ;  /* 0x0000001f00007819 */ /* 0x000fe200000006ff */
[----:B0-----:R-:W-:-:S06]  /*1700*/  ULEA UR4, UR5, UR4, 0x18 ;  /* 0x0000000405047291 */ /* 0x001fcc000f8ec03f */
[----:B------:R-:W-:-:S04]  /*1710*/  IMAD.U32 R6, RZ, RZ, UR4 ;  /* 0x00000004ff067e24 */ /* 0x000fc8000f8e00ff */
[----:B------:R-:W-:-:S04]  /*1720*/  IMAD R3, R3, 0x8, R6 ;  /* 0x0000000803037824 */ /* 0x000fc800078e0206 */
[----:B------:R0:W1:Y:S01]  /*1730*/  SYNCS.PHASECHK.TRANS64.TRYWAIT P1, [R3+URZ], R0 ;  /* 0x00000000030075a7 */ /* 0x000062000802017f */
[----:B------:R-:W-:Y:S05]  /*1740*/  @!P0 BRA `(.L_x_19) ;  /* 0x0000000000048947 */ /* 0x000fea0003800000 */
[----:B------:R-:W-:Y:S01]  /*1750*/  BPT.TRAP 0x1 ;  /* 0x000000040000795c */ /* 0x000fe20000300000 */
.L_x_19:
[----:B------:R-:W-:-:S05]  /*1760*/  IMAD.U32 R4, RZ, RZ, UR44 ;  /* 0x0000002cff047e24 */ /* 0x000fca000f8e00ff */
[----:B------:R-:W-:Y:S01]  /*1770*/  ISETP.GE.AND P2, PT, R4, 0x1, PT ;  /* 0x000000010400780c */ /* 0x000fe20003f46270 */
[----:B-1----:R-:W-:-:S12]  /*1780*/  @P1 BRA `(.L_x_20) ;  /* 0x0000000000081947 */ /* 0x002fd80003800000 */
[----:B------:R-:W1:Y:S02]  /*1790*/  SYNCS.PHASECHK.TRANS64.TRYWAIT P1, [R3+URZ], R0 ;  /* 0x00000000030075a7 */ /* 0x000e64000802017f */
[----:B-1----:R-:W-:Y:S05]  /*17a0*/  @!P1 BRA `(.L_x_21) ;  /* 0x0000004c00009947 */ /* 0x002fea0003800000 */
.L_x_20:
[----:B------:R-:W-:Y:S05]  /*17b0*/  WARPSYNC.ALL ;  /* 0x0000000000007948 */ /* 0x000fea0003800000 */
[----:B------:R-:W-:Y:S01]  /*17c0*/  R2UR UR4, R6 ;  /* 0x00000000060472ca */ /* 0x000fe200000e0000 */
[----:B------:R-:W-:Y:S01]  /*17d0*/  ULEA UR5, UR42, UR45, 0xb ;  /* 0x0000002d2a057291 */ /* 0x000fe2000f8e583f */
[----:B------:R-:W-:Y:S01]  /*17e0*/  WARPGROUP.ARRIVE ;  /* 0x00000000000079c5 */ /* 0x000fe20000000000 */
[----:B------:R-:W-:Y:S01]  /*17f0*/  UMOV UR9, 0x40000040 ;  /* 0x4000004000097882 */ /* 0x000fe20000000000 */
[----:B------:R-:W-:-:S04]  /*1800*/  UMOV UR11, 0x40000040 ;  /* 0x40000040000b7882 */ /* 0x000fc80000000000 */
[----:B------:R-:W-:-:S05]  /*1810*/  UMOV UR8, UR5 ;  /* 0x0000000500087c82 */ /* 0x000fca0008000000 */
[----:B------:R-:W-:-:S04]  /*1820*/  UIADD3 UR4, UR4, 0x20100, URZ ;  /* 0x0002010004047890 */ /* 0x000fc8000fffe03f */
[----:B------:R-:W-:-:S04]  /*1830*/  USHF.R.U32.HI UR4, URZ, 0x4, UR4 ;  /* 0x000000043f047899 */ /* 0x000fc80008011604 */
[----:B------:R-:W-:-:S04]  /*1840*/  ULOP3.LUT UR4, UR4, 0x3fff, URZ, 0xc0, !UPT ;  /* 0x00003fff04047892 */ /* 0x000fc8000f8ec03f */
[----:B------:R-:W-:-:S04]  /*1850*/  ULOP3.LUT UR4, UR4, 0x10000, URZ, 0xfc, !UPT ;  /* 0x0001000004047892 */ /* 0x000fc8000f8efc3f */
[----:B------:R-:W-:-:S07]  /*1860*/  ULEA UR6, UR42, UR4, 0xa ;  /* 0x000000042a067291 */ /* 0x000fce000f8e503f */
[----:B------:R-:W-:Y:S02]  /*1870*/  UMOV UR10, UR6 ;  /* 0x00000006000a7c82 */ /* 0x000fe40008000000 */
[----:B------:R-:W-:Y:S01]  /*1880*/  HGMMA.64x64x16.F32 R24, gdesc[UR8], RZ, !UPT, gsb0 ;  /* 0x00e00000081879f0 */ /* 0x000fe2000c0008ff */
[----:B------:R-:W-:Y:S02]  /*1890*/  UIADD3 UR8, UR5, 0x2, URZ ;  /* 0x0000000205087890 */ /* 0x000fe4000fffe03f */
[----:B------:R-:W-:Y:S01]  /*18a0*/  UIADD3 UR10, UR6, 0x2, URZ ;  /* 0x00000002060a7890 */ /* 0x000fe2000fffe03f */
[----:B------:R-:W-:Y:S01]  /*18b0*/  UMOV UR9, 0x40000040 ;  /* 0x4000004000097882 */ /* 0x000fe20000000000 */
[----:B------:R-:W-:Y:S01]  /*18c0*/  UMOV UR11, 0x40000040 ;  /* 0x40000040000b7882 */ /* 0x000fe20000000000 */
[----:B------:R-:W-:Y:S02]  /*18d0*/  WARPGROUP.DEPBAR.LE gsb0, 0x0 ;  /* 0x00008000000079c5 */ /* 0x000fe40000010000 */
[----:B------:R-:W-:-:S06]  /*18e0*/  WARPGROUP.ARRIVE ;  /* 0x00000000000079c5 */ /* 0x000fcc0000000000 */
[----:B------:R-:W-:Y:S01]  /*18f0*/  HGMMA.64x64x16.F32 R24, gdesc[UR8], R24, gsb0 ;  /* 0x00e00000081879f0 */ /* 0x000fe20008000818 */
        /* <DEDUP_REMOVED lines=41> */
[----:B------:R-:W-:Y:S03]  /*1b90*/  HGMMA.64x64x16.F32 R24, gdesc[UR8], R24, gsb0 ;  /* 0x00e00000081879f0 */ /* 0x000fe60008000818 */
[----:B------:R-:W-:Y:S02]  /*1ba0*/  WARPGROUP.DEPBAR.LE gsb0, 0x0 ;  /* 0x00008000000079c5 */ /* 0x000fe40000010000 */
[----:B------:R-:W-:Y:S05]  /*1bb0*/  @!P2 BRA `(.L_x_22) ;  /* 0x000000040098a947 */ /* 0x000fea0003800000 */
[----:B------:R-:W-:Y:S01]  /*1bc0*/  UIADD3 UR5, UR42, 0x1, URZ ;  /* 0x000000012a057890 */ /* 0x000fe2000fffe03f */
[----:B01----:R-:W-:Y:S02]  /*1bd0*/  IMAD.U32 R0, RZ, RZ, UR44 ;  /* 0x0000002cff007e24 */ /* 0x003fe4000f8e00ff */
[----:B------:R-:W-:Y:S01]  /*1be0*/  IMAD.U32 R3, RZ, RZ, UR42 ;  /* 0x0000002aff037e24 */ /* 0x000fe2000f8e00ff */
[----:B------:R-:W-:-:S04]  /*1bf0*/  UISETP.NE.AND UP0, UPT, UR5, 0x4, UPT ;  /* 0x000000040500788c */ /* 0x000fc8000bf05270 */
[----:B------:R-:W-:Y:S02]  /*1c00*/  USEL UR6, URZ, 0x1, UP0 ;  /* 0x000000013f067887 */ /* 0x000fe40008000000 */
[----:B------:R-:W-:Y:S02]  /*1c10*/  USEL UR5, UR5, URZ, UP0 ;  /* 0x0000003f05057287 */ /* 0x000fe40008000000 */
[----:B------:R-:W-:-:S06]  /*1c20*/  ULOP3.LUT UR6, UR40, UR6, URZ, 0x3c, !UPT ;  /* 0x0000000628067292 */ /* 0x000fcc000f8e3c3f */
[----:B------:R-:W-:-:S07]  /*1c30*/  IMAD.U32 R7, RZ, RZ, UR6 ;  /* 0x00000006ff077e24 */ /* 0x000fce000f8e00ff */
.L_x_29:
[----:B------:R-:W-:Y:S05]  /*1c40*/  @!P0 BRA `(.L_x_23) ;  /* 0x0000000000048947 */ /* 0x000fea0003800000 */
[----:B------:R-:W-:Y:S01]  /*1c50*/  BPT.TRAP 0x1 ;  /* 0x000000040000795c */ /* 0x000fe20000300000 */
.L_x_23:
[----:B------:R-:W0:Y:S01]  /*1c60*/  S2UR UR7, SR_CgaCtaId ;  /* 0x00000000000779c3 */ /* 0x000e220000008800 */
[----:B------:R-:W-:Y:S01]  /*1c70*/  UMOV UR6, 0x400 ;  /* 0x0000040000067882 */ /* 0x000fe20000000000 */
[----:B------:R-:W-:Y:S01]  /*1c80*/  IMAD.U32 R5, RZ, RZ, UR5 ;  /* 0x00000005ff057e24 */ /* 0x000fe2000f8e00ff */
[----:B------:R-:W-:Y:S01]  /*1c90*/  SHF.L.U32 R4, R7, 0x1f, RZ ;  /* 0x0000001f07047819 */ /* 0x000fe200000006ff */
[----:B0-----:R-:W-:-:S06]  /*1ca0*/  ULEA UR6, UR7, UR6, 0x18 ;  /* 0x0000000607067291 */ /* 0x001fcc000f8ec03f */
[----:B------:R-:W-:-:S04]  /*1cb0*/  IMAD.U32 R6, RZ, RZ, UR6 ;  /* 0x00000006ff067e24 */ /* 0x000fc8000f8e00ff */
[----:B------:R-:W-:-:S04]  /*1cc0*/  IMAD R5, R5, 0x8, R6 ;  /* 0x0000000805057824 */ /* 0x000fc800078e0206 */
[----:B------:R0:W1:Y:S01]  /*1cd0*/  SYNCS.PHASECHK.TRANS64.TRYWAIT P1, [R5+URZ], R4 ;  /* 0x00000004050075a7 */ /* 0x000062000802017f */
[----:B------:R-:W-:Y:S05]  /*1ce0*/  @!P0 BRA `(.L_x_24) ;  /* 0x0000000000048947 */ /* 0x000fea0003800000 */
[----:B------:R-:W-:Y:S01]  /*1cf0*/  BPT.TRAP 0x1 ;  /* 0x000000040000795c */ /* 0x000fe20000300000 */
.L_x_24:
[----:B-1----:R-:W-:Y:S05]  /*1d00*/  @P1 BRA `(.L_x_25) ;  /* 0x0000000000081947 */ /* 0x002fea0003800000 */
[----:B------:R-:W1:Y:S02]  /*1d10*/  SYNCS.PHASECHK.TRANS64.TRYWAIT P1, [R5+URZ], R4 ;  /* 0x00000004050075a7 */ /* 0x000e64000802017f */
[----:B-1----:R-:W-:Y:S05]  /*1d20*/  @!P1 BRA `(.L_x_26) ;  /* 0x0000004400b49947 */ /* 0x002fea0003800000 */
.L_x_25:
[----:B------:R-:W-:Y:S01]  /*1d30*/  ULEA UR6, UR5, UR45, 0xb ;  /* 0x0000002d05067291 */ /* 0x000fe2000f8e583f */
[----:B------:R-:W-:Y:S01]  /*1d40*/  WARPGROUP.ARRIVE ;  /* 0x00000000000079c5 */ /* 0x000fe20000000000 */
[----:B------:R-:W-:Y:S01]  /*1d50*/  ULEA UR7, UR5, UR4, 0xa ;  /* 0x0000000405077291 */ /* 0x000fe2000f8e503f */
[----:B------:R-:W-:Y:S01]  /*1d60*/  UMOV UR9, 0x40000040 ;  /* 0x4000004000097882 */ /* 0x000fe20000000000 */
[----:B------:R-:W-:-:S03]  /*1d70*/  UMOV UR11, 0x40000040 ;  /* 0x40000040000b7882 */ /* 0x000fc60000000000 */
[----:B------:R-:W-:Y:S02]  /*1d80*/  UMOV UR8, UR6 ;  /* 0x0000000600087c82 */ /* 0x000fe40008000000 */
[----:B------:R-:W-:Y:S02]  /*1d90*/  UMOV UR10, UR7 ;  /* 0x00000007000a7c82 */ /* 0x000fe40008000000 */
[----:B------:R-:W-:Y:S01]  /*1da0*/  HGMMA.64x64x16.F32 R24, gdesc[UR8], R24, gsb0 ;  /* 0x00e00000081879f0 */ /* 0x000fe20008000818 */
[----:B------:R-:W-:Y:S02]  /*1db0*/  UIADD3 UR8, UR6, 0x2, URZ ;  /* 0x0000000206087890 */ /* 0x000fe4000fffe03f */
[----:B------:R-:W-:Y:S01]  /*1dc0*/  UIADD3 UR10, UR7, 0x2, URZ ;  /* 0x00000002070a7890 */ /* 0x000fe2000fffe03f */
[----:B------:R-:W-:Y:S01]  /*1dd0*/  UMOV UR9, 0x40000040 ;  /* 0x4000004000097882 */ /* 0x000fe20000000000 */
[----:B------:R-:W-:Y:S01]  /*1de0*/  UMOV UR11, 0x40000040 ;  /* 0x40000040000b7882 */ /* 0x000fe20000000000 */
[----:B------:R-:W-:-:S02]  /*1df0*/  WARPGROUP.DEPBAR.LE gsb0, 0x0 ;  /* 0x00008000000079c5 */ /* 0x000fc40000010000 */
        /* <DEDUP_REMOVED lines=46> */
[----:B------:R-:W-:Y:S01]  /*20e0*/  BPT.TRAP 0x1 ;  /* 0x000000040000795c */ /* 0x000fe20000300000 */
.L_x_27:
[----:B------:R-:W-:-:S13]  /*20f0*/  ISETP.NE.AND P1, PT, R22, RZ, PT ;  /* 0x000000ff1600720c */ /* 0x000fda0003f25270 */
[----:B01----:R-:W-:-:S04]  /*2100*/  @P1 IMAD R4, R3, 0x8, R6 ;  /* 0x0000000803041824 */ /* 0x003fc800078e0206 */
[----:B------:R-:W-:-:S05]  /*2110*/  @P1 VIADD R4, R4, 0x20 ;  /* 0x0000002004041836 */ /* 0x000fca0000000000 */
[----:B------:R-:W-:-:S04]  /*2120*/  @P1 PRMT R4, R19, 0x654, R4 ;  /* 0x0000065413041816 */ /* 0x000fc80000000004 */
[----:B------:R0:W-:Y:S01]  /*2130*/  @P1 SYNCS.ARRIVE.TRANS64.RED.A1T0 RZ, [R4+URZ], RZ ;  /* 0x000000ff04ff19a7 */ /* 0x0001e2000810043f */
[----:B------:R-:W-:-:S13]  /*2140*/  ISETP.GT.U32.AND P1, PT, R18, 0x1, PT ;  /* 0x000000011200780c */ /* 0x000fda0003f24070 */
[----:B0-----:R-:W-:Y:S05]  /*2150*/  @P1 BRA `(.L_x_28) ;  /* 0x0000000000041947 */ /* 0x001fea0003800000 */
[----:B------:R-:W-:Y:S01]  /*2160*/  BPT.TRAP 0x1 ;  /* 0x000000040000795c */ /* 0x000fe20000300000 */
.L_x_28:
[----:B------:R-:W-:Y:S01]  /*2170*/  UIADD3 UR5, UR5, 0x1, URZ ;  /* 0x0000000105057890 */ /* 0x000fe2000fffe03f */
[C---:B------:R-:W-:Y:S01]  /*2180*/  ISETP.GT.AND P2, PT, R0.reuse, 0x1, PT ;  /* 0x000000010000780c */ /* 0x040fe20003f44270 */
[----:B------:R-:W-:Y:S02]  /*2190*/  VIADD R3, R3, 0x1 ;  /* 0x0000000103037836 */ /* 0x000fe40000000000 */
[----:B------:R-:W-:Y:S01]  /*21a0*/  UISETP.NE.AND UP0, UPT, UR5, 0x4, UPT ;  /* 0x000000040500788c */ /* 0x000fe2000bf05270 */
[----:B------:R-:W-:Y:S02]  /*21b0*/  VIADD R0, R0, 0xffffffff ;  /* 0xffffffff00007836 */ /* 0x000fe40000000000 */
[C---:B------:R-:W-:Y:S01]  /*21c0*/  ISETP.NE.AND P1, PT, R3.reuse, 0x4, PT ;  /* 0x000000040300780c */ /* 0x040fe20003f25270 */
[----:B------:R-:W-:Y:S02]  /*21d0*/  USEL UR6, URZ, 0x1, UP0 ;  /* 0x000000013f067887 */ /* 0x000fe40008000000 */
[----:B------:R-:W-:Y:S01]  /*21e0*/  USEL UR5, UR5, URZ, UP0 ;  /* 0x0000003f05057287 */ /* 0x000fe20008000000 */
[----:B------:R-:W-:-:S03]  /*21f0*/  SEL R3, R3, RZ, P1 ;  /* 0x000000ff03037207 */ /* 0x000fc60000800000 */
[----:B------:R-:W-:Y:S01]  /*2200*/  LOP3.LUT R7, R7, UR6, RZ, 0x3c, !PT ;  /* 0x0000000607077c12 */ /* 0x000fe2000f8e3cff */
[----:B------:R-:W-:Y:S07]  /*2210*/  @P2 BRA `(.L_x_29) ;  /* 0xfffffff800882947 */ /* 0x000fee000383ffff */
.L_x_22:
[----:B01----:R-:W0:Y:S02]  /*2220*/  LDC R0, c[0x0][0x28c] ;  /* 0x0000a300ff007b82 */ /* 0x003e240000000800 */
[----:B0-----:R-:W-:-:S13]  /*2230*/  ISETP.GE.AND P1, PT, R0, 0x1, PT ;  /* 0x000000010000780c */ /* 0x001fda0003f26270 */
[----:B------:R-:W-:Y:S05]  /*2240*/  @!P1 BRA `(.L_x_30) ;  /* 0x0000000000389947 */ /* 0x000fea0003800000 */
[----:B------:R-:W-:Y:S05]  /*2250*/  @!P0 BRA `(.L_x_31) ;  /* 0x0000000000048947 */ /* 0x000fea0003800000 */
[----:B------:R-:W-:Y:S01]  /*2260*/  BPT.TRAP 0x1 ;  /* 0x000000040000795c */ /* 0x000fe20000300000 */
.L_x_31:
[----:B------:R-:W-:-:S13]  /*2270*/  ISETP.NE.AND P0, PT, R22, RZ, PT ;  /* 0x000000ff1600720c */ /* 0x000fda0003f05270 */
[----:B------:R-:W-:-:S05]  /*2280*/  VOTEU.ANY UP0, P0 ;  /* 0x00000000003f7886 */ /* 0x000fca0000000100 */
[----:B------:R-:W-:-:S06]  /*2290*/  @UP0 UIADD3 UR4, UR44, UR42, URZ ;  /* 0x0000002a2c040290 */ /* 0x000fcc000fffe03f */
[----:B------:R-:W-:-:S04]  /*22a0*/  IMAD.U32 R0, RZ, RZ, UR4 ;  /* 0x00000004ff007e24 */ /* 0x000fc8000f8e00ff */
[----:B------:R-:W-:-:S05]  /*22b0*/  @P0 IMAD.SHL.U32 R0, R0, 0x8, RZ ;  /* 0x0000000800000824 */ /* 0x000fca00078e00ff */
[----:B------:R-:W-:-:S04]  /*22c0*/  @P0 LOP3.LUT R0, R0, 0x18, RZ, 0xc0, !PT ;  /* 0x0000001800000812 */ /* 0x000fc800078ec0ff */
[----:B------:R-:W-:-:S04]  /*22d0*/  @P0 IADD3 R0, R6, 0x20, R0 ;  /* 0x0000002006000810 */ /* 0x000fc80007ffe000 */
[----:B------:R-:W-:-:S04]  /*22e0*/  @P0 PRMT R0, R19, 0x654, R0 ;  /* 0x0000065413000816 */ /* 0x000fc80000000000 */
[----:B------:R0:W-:Y:S01]  /*22f0*/  @P0 SYNCS.ARRIVE.TRANS64.RED.A1T0 RZ, [R0+URZ], RZ ;  /* 0x000000ff00ff09a7 */ /* 0x0001e2000810043f */
[----:B------:R-:W-:-:S13]  /*2300*/  ISETP.GT.U32.AND P0, PT, R18, 0x1, PT ;  /* 0x000000011200780c */ /* 0x000fda0003f04070 */
[----:B0-----:R-:W-:Y:S05]  /*2310*/  @P0 BRA `(.L_x_30) ;  /* 0x0000000000040947 */ /* 0x001fea0003800000 */
[----:B------:R-:W-:Y:S01]  /*2320*/  BPT.TRAP 0x1 ;  /* 0x000000040000795c */ /* 0x000fe20000300000 */
.L_x_30:
[----:B------:R-:W-:Y:S01]  /*2330*/  IMAD.SHL.U32 R3, R70, 0x40, RZ ;  /* 0x0000004046037824 */ /* 0x000fe200078e00ff */
[----:B------:R-:W-:Y:S01]  /*2340*/  ULDC UR6, c[0x0][0x288] ;  /* 0x0000a20000067ab9 */ /* 0x000fe20000000800 */
[----:B------:R-:W-:Y:S01]  /*2350*/  SHF.R.S32.HI R13, RZ, 0x1f, R69 ;  /* 0x0000001fff0d7819 */ /* 0x000fe20000011445 */
[----:B------:R-:W-:Y:S01]  /*2360*/  IMAD.SHL.U32 R6, R71, 0x80, RZ ;  /* 0x0000008047067824 */ /* 0x000fe200078e00ff */
[----:B------:R-:W-:Y:S01]  /*2370*/  ULDC.64 UR4, c[0x0][0x5d0] ;  /* 0x0001740000047ab9 */ /* 0x000fe20000000a00 */
[----:B------:R-:W-:Y:S01]  /*2380*/  LOP3.LUT R10, R3, 0x6, R63, 0xf8, !PT ;  /* 0x00000006030a7812 */ /* 0x000fe200078ef83f */
[----:B------:R-:W-:Y:S01]  /*2390*/  IMAD.WIDE R70, R71, 0x80, R56 ;  /* 0x0000008047467825 */ /* 0x000fe200078e0238 */
[----:B------:R-:W-:Y:S01]  /*23a0*/  ISETP.GE.AND P0, PT, R3, UR6, PT ;  /* 0x0000000603007c0c */ /* 0x000fe2000bf06270 */
[----:B------:R-:W-:Y:S01]  /*23b0*/  ULDC UR6, c[0x0][0x284] ;  /* 0x0000a10000067ab9 */ /* 0x000fe20000000800 */
[----:B------:R-:W-:Y:S01]  /*23c0*/  SHF.R.S32.HI R11, RZ, 0x1f, R10 ;  /* 0x0000001fff0b7819 */ /* 0x000fe2000001140a */
[----:B------:R-:W-:Y:S01]  /*23d0*/  IMAD R0, R13, UR4, RZ ;  /* 0x000000040d007c24 */ /* 0x000fe2000f8e02ff */
[----:B------:R-:W-:-:S03]  /*23e0*/  ISETP.GE.OR P0, PT, R6, UR6, P0 ;  /* 0x0000000606007c0c */ /* 0x000fc60008706670 */
[C---:B------:R-:W-:Y:S02]  /*23f0*/  IMAD R7, R69.reuse, UR5, R0 ;  /* 0x0000000545077c24 */ /* 0x040fe4000f8e0200 */
[----:B------:R-:W-:Y:S01]  /*2400*/  IMAD.WIDE.U32 R4, R69, UR4, R10 ;  /* 0x0000000445047c25 */ /* 0x000fe2000f8e000a */
[----:B------:R-:W-:-:S03]  /*2410*/  ULDC.64 UR4, c[0x0][0x5c8] ;  /* 0x0001720000047ab9 */ /* 0x000fc60000000a00 */
[----:B------:R-:W-:Y:S02]  /*2420*/  IMAD R9, R71, UR4, RZ ;  /* 0x0000000447097c24 */ /* 0x000fe4000f8e02ff */
[----:B------:R-:W-:Y:S02]  /*2430*/  IMAD.IADD R5, R5, 0x1, R7 ;  /* 0x0000000105057824 */ /* 0x000fe400078e0207 */
[C---:B------:R-:W-:Y:S02]  /*2440*/  IMAD R9, R70.reuse, UR5, R9 ;  /* 0x0000000546097c24 */ /* 0x040fe4000f8e0209 */
[----:B------:R-:W-:-:S04]  /*2450*/  IMAD.WIDE.U32 R72, R70, UR4, R4 ;  /* 0x0000000446487c25 */ /* 0x000fc8000f8e0004 */
[----:B------:R-:W-:Y:S01]  /*2460*/  IMAD.MOV.U32 R0, RZ, RZ, -0x1 ;  /* 0xffffffffff007424 */ /* 0x000fe200078e00ff */
[----:B------:R-:W-:Y:S06]  /*2470*/  @P0 BRA `(.L_x_32) ;  /* 0x00000020009c0947 */ /* 0x000fec0003800000 */
[----:B-----5:R-:W-:Y:S01]  /*2480*/  FSETP.NEU.AND P0, PT, R58, RZ, PT ;  /* 0x000000ff3a00720b */ /* 0x020fe20003f0d000 */
[----:B------:R-:W-:Y:S01]  /*2490*/  IMAD.IADD R4, R62, 0x1, -R3 ;  /* 0x000000013e047824 */ /* 0x000fe200078e0a03 */
[----:B------:R-:W-:Y:S01]  /*24a0*/  BSSY B0, `(.L_x_32) ;  /* 0x0000224000007945 */ /* 0x000fe20003800000 */
[----:B------:R-:W-:Y:S02]  /*24b0*/  IMAD.IADD R3, R67, 0x1, -R6 ;  /* 0x0000000143037824 */ /* 0x000fe400078e0a06 */
[----:B------:R-:W-:Y:S01]  /*24c0*/  IMAD.IADD R83, R73, 0x1, R9 ;  /* 0x0000000149537824 */ /* 0x000fe200078e0209 */
[----:B------:R-:W-:-:S04]  /*24d0*/  ISETP.GT.AND P2, PT, R4, RZ, PT ;  /* 0x000000ff0400720c */ /* 0x000fc80003f44270 */
[----:B------:R-:W-:-:S03]  /*24e0*/  ISETP.GT.AND P1, PT, R3, RZ, P2 ;  /* 0x000000ff0300720c */ /* 0x000fc60001724270 */
[----:B------:R-:W-:Y:S10]  /*24f0*/  @!P0 BRA `(.L_x_33) ;  /* 0x0000001400e88947 */ /* 0x000ff40003800000 */
[----:B------:R-:W0:Y:S01]  /*2500*/  LDC.64 R76, c[0x0][0x5b8] ;  /* 0x00016e00ff4c7b82 */ /* 0x000e220000000a00 */
[----:B------:R-:W-:-:S07]  /*2510*/  ULDC.64 UR4, c[0x0][0x5c0] ;  /* 0x0001700000047ab9 */ /* 0x000fce0000000a00 */
[----:B------:R-:W1:Y:S08]  /*2520*/  LDC.64 R78, c[0x0][0x5b0] ;  /* 0x00016c00ff4e7b82 */ /* 0x000e700000000a00 */
[----:B------:R-:W2:Y:S01]  /*2530*/  LDC.64 R80, c[0x0][0x5a8] ;  /* 0x00016a00ff507b82 */ /* 0x000ea20000000a00 */
[-C--:B0-----:R-:W-:Y:S02]  /*2540*/  IMAD R6, R13, R76.reuse, RZ ;  /* 0x0000004c0d067224 */ /* 0x081fe400078e02ff */
[----:B------:R-:W-:-:S04]  /*2550*/  IMAD.WIDE.U32 R74, R69, R76, R10 ;  /* 0x0000004c454a7225 */ /* 0x000fc800078e000a */
[----:B------:R-:W-:Y:S02]  /*2560*/  IMAD R73, R69, R77, R6 ;  /* 0x0000004d45497224 */ /* 0x000fe400078e0206 */
[-C--:B-1----:R-:W-:Y:S02]  /*2570*/  IMAD R5, R71, R78.reuse, RZ ;  /* 0x0000004e47057224 */ /* 0x082fe400078e02ff */
[----:B------:R-:W-:Y:S02]  /*2580*/  IMAD.IADD R13, R75, 0x1, R73 ;  /* 0x000000014b0d7824 */ /* 0x000fe400078e0249 */
[----:B------:R-:W-:Y:S02]  /*2590*/  IMAD.MOV.U32 R12, RZ, RZ, R74 ;  /* 0x000000ffff0c7224 */ /* 0x000fe400078e004a */
[C---:B------:R-:W-:Y:S02]  /*25a0*/  IMAD R77, R70.reuse, R79, R5 ;  /* 0x0000004f464d7224 */ /* 0x040fe400078e0205 */
[----:B------:R-:W-:-:S04]  /*25b0*/  IMAD.WIDE.U32 R6, R70, R78, R12 ;  /* 0x0000004e46067225 */ /* 0x000fc800078e000c */
[----:B------:R-:W-:Y:S01]  /*25c0*/  IMAD.IADD R5, R7, 0x1, R77 ;  /* 0x0000000107057824 */ /* 0x000fe200078e024d */
[----:B--2---:R-:W-:-:S04]  /*25d0*/  LEA R14, P0, R6, R80, 0x1 ;  /* 0x00000050060e7211 */ /* 0x004fc800078008ff */
[----:B------:R-:W-:-:S05]  /*25e0*/  LEA.HI.X R15, R6, R81, R5, 0x1, P0 ;  /* 0x00000051060f7211 */ /* 0x000fca00000f0c05 */
[----:B------:R0:W2:Y:S01]  /*25f0*/  @P1 LDG.E.LTC128B.U16 R5, desc[UR36][R14.64] ;  /* 0x000000240e051981 */ /* 0x0000a2000c1e1520 */
[----:B------:R-:W-:Y:S01]  /*2600*/  LEA R8, P0, R72, UR4, 0x1 ;  /* 0x0000000448087c11 */ /* 0x000fe2000f8008ff */
[----:B------:R-:W-:Y:S01]  /*2610*/  IMAD.WIDE.U32 R6, R70, R78, R10 ;  /* 0x0000004e46067225 */ /* 0x000fe200078e000a */
[----:B------:R-:W-:Y:S03]  /*2620*/  BSSY B1, `(.L_x_34) ;  /* 0x0000012000017945 */ /* 0x000fe60003800000 */
[----:B------:R-:W-:Y:S02]  /*2630*/  IMAD.IADD R7, R77, 0x1, R7 ;  /* 0x000000014d077824 */ /* 0x000fe400078e0207 */
[----:B------:R-:W-:Y:S01]  /*2640*/  IMAD.WIDE.U32 R20, R69, R76, R6 ;  /* 0x0000004c45147225 */ /* 0x000fe200078e0006 */
[----:B0-----:R-:W-:-:S03]  /*2650*/  SHF.L.U64.HI R15, R78, 0x3, R79 ;  /* 0x000000034e0f7819 */ /* 0x001fc6000001024f */
[----:B------:R-:W-:Y:S01]  /*2660*/  IMAD.IADD R7, R73, 0x1, R21 ;  /* 0x0000000149077824 */ /* 0x000fe200078e0215 */
[----:B------:R-:W-:Y:S01]  /*2670*/  LEA R6, P4, R20, R80, 0x1 ;  /* 0x0000005014067211 */ /* 0x000fe200078808ff */
[----:B------:R-:W-:-:S03]  /*2680*/  IMAD.SHL.U32 R14, R78, 0x8, RZ ;  /* 0x000000084e0e7824 */ /* 0x000fc600078e00ff */
[----:B------:R-:W-:Y:S01]  /*2690*/  LEA.HI.X R7, R20, R81, R7, 0x1, P4 ;  /* 0x0000005114077211 */ /* 0x000fe200020f0c07 */
[----:B--2---:R-:W-:-:S05]  /*26a0*/  HADD2.F32 R9, -RZ, R5.H0_H0 ;  /* 0x20000005ff097230 */ /* 0x004fca0000004100 */
[----:B------:R-:W-:-:S04]  /*26b0*/  FMUL R9, R9, R58 ;  /* 0x0000003a09097220 */ /* 0x000fc80000400000 */
[----:B------:R-:W-:Y:S01]  /*26c0*/  FFMA R24, R24, R23, R9 ;  /* 0x0000001718187223 */ /* 0x000fe20000000009 */
[----:B------:R-:W-:Y:S02]  /*26d0*/  LEA.HI.X R9, R72, UR5, R83, 0x1, P0 ;  /* 0x0000000548097c11 */ /* 0x000fe400080f0c53 */
[----:B------:R-:W-:Y:S02]  /*26e0*/  ISETP.GT.AND P0, PT, R4, 0x1, PT ;  /* 0x000000010400780c */ /* 0x000fe40003f04270 */
[----:B------:R-:W-:Y:S02]  /*26f0*/  F2FP.F16.F32.PACK_AB R24, RZ, R24 ;  /* 0x00000018ff18723e */ /* 0x000fe400000000ff */
[----:B------:R-:W-:-:S03]  /*2700*/  ISETP.GT.AND P3, PT, R3, RZ, P0 ;  /* 0x000000ff0300720c */ /* 0x000fc60000764270 */
[----:B------:R0:W-:Y:S10]  /*2710*/  @P1 STG.E.U16 desc[UR36][R8.64], R24 ;  /* 0x0000001808001986 */ /* 0x0001f4000c101524 */
[----:B------:R-:W-:Y:S05]  /*2720*/  @!P3 BRA `(.L_x_35) ;  /* 0x000000000004b947 */ /* 0x000fea0003800000 */
[----:B------:R1:W5:Y:S02]  /*2730*/  LDG.E.LTC128B.U16 R5, desc[UR36][R6.64+0x2] ;  /* 0x0000022406057981 */ /* 0x000364000c1e1520 */
.L_x_35:
[----:B------:R-:W-:Y:S05]  /*2740*/  BSYNC B1 ;  /* 0x0000000000017941 */ /* 0x000fea0003800000 */
.L_x_34:
[----:B-----5:R-:W-:Y:S01]  /*2750*/  HADD2.F32 R71, -RZ, R5.H0_H0 ;  /* 0x20000005ff477230 */ /* 0x020fe20000004100 */
[----:B------:R-:W-:Y:S01]  /*2760*/  ISETP.GT.AND P2, PT, R3, 0x8, P2 ;  /* 0x000000080300780c */ /* 0x000fe20001744270 */
[----:B------:R-:W-:Y:S01]  /*2770*/  IMAD.WIDE.U32 R20, R70, R78, R14 ;  /* 0x0000004e46147225 */ /* 0x000fe200078e000e */
[----:B0-----:R-:W-:-:S03]  /*2780*/  PRMT R24, R5, 0x7610, R24 ;  /* 0x0000761005187816 */ /* 0x001fc60000000018 */
[----:B------:R-:W-:Y:S01]  /*2790*/  FMUL R12, R71, R58 ;  /* 0x0000003a470c7220 */ /* 0x000fe20000400000 */
[----:B------:R-:W-:Y:S01]  /*27a0*/  IMAD.IADD R77, R77, 0x1, R21 ;  /* 0x000000014d4d7824 */ /* 0x000fe200078e0215 */
[----:B------:R-:W-:Y:S02]  /*27b0*/  IADD3 R74, P1, R74, R20, RZ ;  /* 0x000000144a4a7210 */ /* 0x000fe40007f3e0ff */
[----:B------:R-:W-:-:S03]  /*27c0*/  FFMA R12, R25, R23, R12 ;  /* 0x00000017190c7223 */ /* 0x000fc6000000000c */
[----:B------:R-:W-:Y:S01]  /*27d0*/  IMAD.X R13, R77, 0x1, R13, P1 ;  /* 0x000000014d0d7824 */ /* 0x000fe200008e060d */
[C---:B------:R-:W-:Y:S02]  /*27e0*/  LEA R14, P1, R74.reuse, R80, 0x1 ;  /* 0x000000504a0e7211 */ /* 0x040fe400078208ff */
[----:B------:R-:W-:Y:S02]  /*27f0*/  F2FP.F16.F32.PACK_AB R12, RZ, R12 ;  /* 0x0000000cff0c723e */ /* 0x000fe400000000ff */
[----:B------:R-:W-:Y:S02]  /*2800*/  LEA.HI.X R15, R74, R81, R13, 0x1, P1 ;  /* 0x000000514a0f7211 */ /* 0x000fe400008f0c0d */
[----:B------:R-:W-:-:S05]  /*2810*/  PRMT R21, R12, 0x7610, R21 ;  /* 0x000076100c157816 */ /* 0x000fca0000000015 */
[----:B------:R0:W-:Y:S04]  /*2820*/  @P3 STG.E.U16 desc[UR36][R8.64+0x2], R21 ;  /* 0x0000021508003986 */ /* 0x0001e8000c101524 */
[----:B------:R-:W2:Y:S01]  /*2830*/  @P2 LDG.E.LTC128B.U16 R24, desc[UR36][R14.64] ;  /* 0x000000240e182981 */ /* 0x000ea2000c1e1520 */
[----:B------:R-:W-:Y:S01]  /*2840*/  IADD3 R20, P1, R10, R20, RZ ;  /* 0x000000140a147210 */ /* 0x000fe20007f3e0ff */
[----:B------:R-:W-:Y:S01]  /*2850*/  BSSY B1, `(.L_x_36) ;  /* 0x0000011000017945 */ /* 0x000fe20003800000 */
[----:B------:R-:W-:Y:S02]  /*2860*/  SHF.L.U64.HI R13, R59, 0x1, R60 ;  /* 0x000000013b0d7819 */ /* 0x000fe4000001023c */
[----:B------:R-:W-:Y:S01]  /*2870*/  ISETP.GT.AND P0, PT, R3, 0x8, P0 ;  /* 0x000000080300780c */ /* 0x000fe20000704270 */
[----:B0-----:R-:W-:Y:S01]  /*2880*/  IMAD.X R21, R11, 0x1, R77, P1 ;  /* 0x000000010b157824 */ /* 0x001fe200008e064d */
[----:B------:R-:W-:Y:S01]  /*2890*/  LEA R12, P1, R59, R8, 0x1 ;  /* 0x000000083b0c7211 */ /* 0x000fe200078208ff */
[----:B------:R-:W-:-:S04]  /*28a0*/  IMAD.WIDE.U32 R20, R69, R76, R20 ;  /* 0x0000004c45147225 */ /* 0x000fc800078e0014 */
[----:B------:R-:W-:Y:S01]  /*28b0*/  IMAD.X R13, R13, 0x1, R9, P1 ;  /* 0x000000010d0d7824 */ /* 0x000fe200008e0609 */
[----:B------:R-:W-:Y:S01]  /*28c0*/  LEA R10, P3, R20, R80, 0x1 ;  /* 0x00000050140a7211 */ /* 0x000fe200078608ff */
[----:B------:R-:W-:-:S05]  /*28d0*/  IMAD.IADD R11, R73, 0x1, R21 ;  /* 0x00000001490b7824 */ /* 0x000fca00078e0215 */
[----:B------:R-:W-:Y:S01]  /*28e0*/  LEA.HI.X R11, R20, R81, R11, 0x1, P3 ;  /* 0x00000051140b7211 */ /* 0x000fe200018f0c0b */
[----:B--2---:R-:W-:-:S05]  /*28f0*/  HADD2.F32 R5, -RZ, R24.H0_H0 ;  /* 0x20000018ff057230 */ /* 0x004fca0000004100 */
[----:B------:R-:W-:-:S04]  /*2900*/  FMUL R5, R5, R58 ;  /* 0x0000003a05057220 */ /* 0x000fc80000400000 */
[----:B------:R-:W-:-:S05]  /*2910*/  FFMA R5, R26, R23, R5 ;  /* 0x000000171a057223 */ /* 0x000fca0000000005 */
[----:B------:R-:W-:-:S05]  /*2920*/  F2FP.F16.F32.PACK_AB R5, RZ, R5 ;  /* 0x00000005ff05723e */ /* 0x000fca00000000ff */
[----:B------:R0:W-:Y:S01]  /*2930*/  @P2 STG.E.U16 desc[UR36][R12.64], R5 ;  /* 0x000000050c002986 */ /* 0x0001e2000c101524 */
[----:B------:R-:W-:Y:S05]  /*2940*/  @!P0 BRA `(.L_x_37) ;  /* 0x0000000000048947 */ /* 0x000fea0003800000 */
[----:B------:R2:W5:Y:S02]  /*2950*/  LDG.E.LTC128B.U16 R24, desc[UR36][R10.64+0x2] ;  /* 0x000002240a187981 */ /* 0x000564000c1e1520 */
.L_x_37:
[----:B------:R-:W-:Y:S05]  /*2960*/  BSYNC B1 ;  /* 0x0000000000017941 */ /* 0x000fea0003800000 */
.L_x_36:
[----:B0----5:R-:W-:Y:S01]  /*2970*/  HADD2.F32 R5, -RZ, R24.H0_H0 ;  /* 0x20000018ff057230 */ /* 0x021fe20000004100 */
[----:B------:R-:W-:Y:S01]  /*2980*/  ISETP.GT.AND P1, PT, R4, 0x8, PT ;  /* 0x000000080400780c */ /* 0x000fe20003f24270 */
[----:B------:R-:W-:Y:S03]  /*2990*/  BSSY B1, `(.L_x_38) ;  /* 0x0000008000017945 */ /* 0x000fe60003800000 */
[----:B------:R-:W-:Y:S01]  /*29a0*/  FMUL R14, R5, R58 ;  /* 0x0000003a050e7220 */ /* 0x000fe20000400000 */
[----:B------:R-:W-:-:S03]  /*29b0*/  ISETP.GT.AND P2, PT, R3, RZ, P1 ;  /* 0x000000ff0300720c */ /* 0x000fc60000f44270 */
[----:B------:R-:W-:-:S05]  /*29c0*/  FFMA R14, R27, R23, R14 ;  /* 0x000000171b0e7223 */ /* 0x000fca000000000e */
[----:B------:R-:W-:-:S05]  /*29d0*/  F2FP.F16.F32.PACK_AB R14, RZ, R14 ;  /* 0x0000000eff0e723e */ /* 0x000fca00000000ff */
[----:B------:R0:W-:Y:S01]  /*29e0*/  @P0 STG.E.U16 desc[UR36][R12.64+0x2], R14 ;  /* 0x0000020e0c000986 */ /* 0x0001e2000c101524 */
[----:B------:R-:W-:Y:S05]  /*29f0*/  @!P2 BRA `(.L_x_39) ;  /* 0x000000000004a947 */ /* 0x000fea0003800000 */
[----:B------:R3:W5:Y:S02]  /*2a00*/  LDG.E.LTC128B.U16 R24, desc[UR36][R6.64+0x10] ;  /* 0x0000102406187981 */ /* 0x000764000c1e1520 */
.L_x_39:
[----:B------:R-:W-:Y:S05]  /*2a10*/  BSYNC B1 ;  /* 0x0000000000017941 */ /* 0x000fea0003800000 */
.L_x_38:
[----:B-----5:R-:W-:Y:S01]  /*2a20*/  HADD2.F32 R5, -RZ, R24.H0_H0 ;  /* 0x20000018ff057230 */ /* 0x020fe20000004100 */
        /* <DEDUP_REMOVED lines=9> */
.L_x_41:
[----:B------:R-:W-:Y:S05]  /*2ac0*/  BSYNC B1 ;  /* 0x0000000000017941 */ /* 0x000fea0003800000 */
.L_x_40:
[----:B----45:R-:W-:Y:S01]  /*2ad0*/  HADD2.F32 R5, -RZ, R24.H0_H0 ;  /* 0x20000018ff057230 */ /* 0x030fe20000004100 */
[----:B------:R-:W-:Y:S01]  /*2ae0*/  ISETP.GT.AND P1, PT, R3, 0x8, P1 ;  /* 0x000000080300780c */ /* 0x000fe20000f24270 */
[----:B------:R-:W-:Y:S03]  /*2af0*/  BSSY B1, `(.L_x_42) ;  /* 0x0000007000017945 */ /* 0x000fe60003800000 */
[----:B0-----:R-:W-:-:S04]  /*2b00*/  FMUL R14, R5, R58 ;  /* 0x0000003a050e7220 */ /* 0x001fc80000400000 */
[----:B------:R-:W-:-:S05]  /*2b10*/  FFMA R14, R29, R23, R14 ;  /* 0x000000171d0e7223 */ /* 0x000fca000000000e */
[----:B------:R-:W-:-:S05]  /*2b20*/  F2FP.F16.F32.PACK_AB R14, RZ, R14 ;  /* 0x0000000eff0e723e */ /* 0x000fca00000000ff */
[----:B------:R0:W-:Y:S01]  /*2b30*/  @P3 STG.E.U16 desc[UR36][R8.64+0x12], R14 ;  /* 0x0000120e08003986 */ /* 0x0001e2000c101524 */
[----:B------:R-:W-:Y:S05]  /*2b40*/  @!P1 BRA `(.L_x_43) ;  /* 0x0000000000049947 */ /* 0x000fea0003800000 */
[----:B------:R4:W5:Y:S02]  /*2b50*/  LDG.E.LTC128B.U16 R24, desc[UR36][R10.64+0x10] ;  /* 0x000010240a187981 */ /* 0x000964000c1e1520 */
.L_x_43:
[----:B------:R-:W-:Y:S05]  /*2b60*/  BSYNC B1 ;  /* 0x0000000000017941 */ /* 0x000fea0003800000 */
.L_x_42:
[----:B-----5:R-:W-:Y:S01]  /*2b70*/  HADD2.F32 R5, -RZ, R24.H0_H0 ;  /* 0x20000018ff057230 */ /* 0x020fe20000004100 */
[----:B------:R-:W-:Y:S01]  /*2b80*/  ISETP.GT.AND P0, PT, R3, 0x8, P0 ;  /* 0x000000080300780c */ /* 0x000fe20000704270 */
[----:B------:R-:W-:Y:S03]  /*2b90*/  BSSY B1, `(.L_x_44) ;  /* 0x0000007000017945 */ /* 0x000fe60003800000 */
[----:B------:R-:W-:-:S04]  /*2ba0*/  FMUL R5, R5, R58 ;  /* 0x0000003a05057220 */ /* 0x000fc80000400000 */
[----:B------:R-:W-:-:S05]  /*2bb0*/  FFMA R5, R30, R23, R5 ;  /* 0x000000171e057223 */ /* 0x000fca0000000005 */
[----:B------:R-:W-:-:S05]  /*2bc0*/  F2FP.F16.F32.PACK_AB R5, RZ, R5 ;  /* 0x00000005ff05723e */ /* 0x000fca00000000ff */
[----:B------:R0:W-:Y:S01]  /*2bd0*/  @P1 STG.E.U16 desc[UR36][R12.64+0x10], R5 ;  /* 0x000010050c001986 */ /* 0x0001e2000c101524 */
[----:B------:R-:W-:Y:S05]  /*2be0*/  @!P0 BRA `(.L_x_45) ;  /* 0x0000000000048947 */ /* 0x000fea0003800000 */
[----:B------:R0:W5:Y:S02]  /*2bf0*/  LDG.E.LTC128B.U16 R24, desc[UR36][R10.64+0x12] ;  /* 0x000012240a187981 */ /* 0x000164000c1e1520 */
.L_x_45:
[----:B------:R-:W-:Y:S05]  /*2c00*/  BSYNC B1 ;  /* 0x0000000000017941 */ /* 0x000fea0003800000 */
.L_x_44:
        /* <DEDUP_REMOVED lines=10> */
.L_x_47:
[----:B------:R-:W-:Y:S05]  /*2cb0*/  BSYNC B1 ;  /* 0x0000000000017941 */ /* 0x000fea0003800000 */
.L_x_46:
        /* <DEDUP_REMOVED lines=10> */
.L_x_49:
[----:B------:R-:W-:Y:S05]  /*2d60*/  BSYNC B1 ;  /* 0x0000000000017941 */ /* 0x000fea0003800000 */
.L_x_48:
[----:B0----5:R-:W-:Y:S01]  /*2d70*/  HADD2.F32 R5, -RZ, R24.H0_H0 ;  /* 0x20000018ff057230 */ /* 0x021fe20000004100 */
        /* <DEDUP_REMOVED lines=8> */
.L_x_51:
[----:B------:R-:W-:Y:S05]  /*2e00*/  BSYNC B1 ;  /* 0x0000000000017941 */ /* 0x000fea0003800000 */
.L_x_50:
        /* <DEDUP_REMOVED lines=9> */
.L_x_53:
[----:B------:R-:W-:Y:S05]  /*2ea0*/  BSYNC B1 ;  /* 0x0000000000017941 */ /* 0x000fea0003800000 */
.L_x_52:
        /* <DEDUP_REMOVED lines=10> */
.L_x_55:
[----:B------:R-:W-:Y:S05]  /*2f50*/  BSYNC B1 ;  /* 0x0000000000017941 */ /* 0x000fea0003800000 */
.L_x_54:
        /* <DEDUP_REMOVED lines=10> */
.L_x_57:
[----:B------:R-:W-:Y:S05]  /*3000*/  BSYNC B1 ;  /* 0x0000000000017941 */ /* 0x000fea0003800000 */
.L_x_56:
        /* <DEDUP_REMOVED lines=9> */
.L_x_59:
[----:B------:R-:W-:Y:S05]  /*30a0*/  BSYNC B1 ;  /* 0x0000000000017941 */ /* 0x000fea0003800000 */
.L_x_58:
        /* <DEDUP_REMOVED lines=9> */
.L_x_61:
[----:B------:R-:W-:Y:S05]  /*3140*/  BSYNC B1 ;  /* 0x0000000000017941 */ /* 0x000fea0003800000 */
.L_x_60:
        /* <DEDUP_REMOVED lines=10> */
.L_x_63:
[----:B------:R-:W-:Y:S05]  /*31f0*/  BSYNC B1 ;  /* 0x0000000000017941 */ /* 0x000fea0003800000 */
.L_x_62:
        /* <DEDUP_REMOVED lines=10> */
.L_x_65:
[----:B------:R-:W-:Y:S05]  /*32a0*/  BSYNC B1 ;  /* 0x0000000000017941 */ /* 0x000fea0003800000 */
.L_x_64:
        /* <DEDUP_REMOVED lines=9> */
.L_x_67:
[----:B------:R-:W-:Y:S05]  /*3340*/  BSYNC B1 ;  /* 0x0000000000017941 */ /* 0x000fea0003800000 */
.L_x_66:
        /* <DEDUP_REMOVED lines=9> */
.L_x_69:
[----:B------:R-:W-:Y:S05]  /*33e0*/  BSYNC B1 ;  /* 0x0000000000017941 */ /* 0x000fea0003800000 */
.L_x_68:
        /* <DEDUP_REMOVED lines=10> */
.L_x_71:
[----:B------:R-:W-:Y:S05]  /*3490*/  BSYNC B1 ;  /* 0x0000000000017941 */ /* 0x000fea0003800000 */
.L_x_70:
        /* <DEDUP_REMOVED lines=10> */
.L_x_73:
[----:B------:R-:W-:Y:S05]  /*3540*/  BSYNC B1 ;  /* 0x0000000000017941 */ /* 0x000fea0003800000 */
.L_x_72:
        /* <DEDUP_REMOVED lines=9> */
.L_x_75:
[----:B------:R-:W-:Y:S05]  /*35e0*/  BSYNC B1 ;  /* 0x0000000000017941 */ /* 0x000fea0003800000 */
.L_x_74:
        /* <DEDUP_REMOVED lines=9> */
.L_x_77:
[----:B------:R-:W-:Y:S05]  /*3680*/  BSYNC B1 ;  /* 0x0000000000017941 */ /* 0x000fea0003800000 */
.L_x_76:
        /* <DEDUP_REMOVED lines=10> */
.L_x_79:
[----:B------:R-:W-:Y:S05]  /*3730*/  BSYNC B1 ;  /* 0x0000000000017941 */ /* 0x000fea0003800000 */
.L_x_78:
        /* <DEDUP_REMOVED lines=10> */
.L_x_81:
[----:B------:R-:W-:Y:S05]  /*37e0*/  BSYNC B1 ;  /* 0x0000000000017941 */ /* 0x000fea0003800000 */
.L_x_80:
        /* <DEDUP_REMOVED lines=9> */
.L_x_83:
[----:B------:R-:W-:Y:S05]  /*3880*/  BSYNC B1 ;  /* 0x0000000000017941 */ /* 0x000fea0003800000 */
.L_x_82:
        /* <DEDUP_REMOVED lines=9> */
.L_x_85:
[----:B------:R-:W-:Y:S05]  /*3920*/  BSYNC B1 ;  /* 0x0000000000017941 */ /* 0x000fea0003800000 */
.L_x_84:
        /* <DEDUP_REMOVED lines=10> */
.L_x_87:
[----:B------:R-:W-:Y:S05]  /*39d0*/  BSYNC B1 ;  /* 0x0000000000017941 */ /* 0x000fea0003800000 */
.L_x_86:
[----:B-----5:R-:W-:Y:S01]  /*39e0*/  HADD2.F32 R5, -RZ, R24.H0_H0 ;  /* 0x20000018ff057230 */ /* 0x020fe20000004100 */
[----:B------:R-:W-:Y:S01]  /*39f0*/  ISETP.GT.AND P0, PT, R4, 0x39, PT ;  /* 0x000000390400780c */ /* 0x000fe20003f04270 */
[----:B------:R-:W-:Y:S01]  /*3a00*/  @P2 IMAD.MOV.U32 R4, RZ, RZ, R8 ;  /* 0x000000ffff042224 */ /* 0x000fe200078e0008 */
[----:B------:R-:W-:Y:S02]  /*3a10*/  BSSY B1, `(.L_x_88) ;  /* 0x000000a000017945 */ /* 0x000fe40003800000 */
[----:B------:R-:W-:Y:S01]  /*3a20*/  FMUL R5, R5, R58 ;  /* 0x0000003a05057220 */ /* 0x000fe20000400000 */
[----:B------:R-:W-:-:S03]  /*3a30*/  ISETP.GT.AND P3, PT, R3, RZ, P0 ;  /* 0x000000ff0300720c */ /* 0x000fc60000764270 */
[----:B------:R-:W-:-:S05]  /*3a40*/  FFMA R5, R52, R23, R5 ;  /* 0x0000001734057223 */ /* 0x000fca0000000005 */
[----:B------:R-:W-:-:S04]  /*3a50*/  F2FP.F16.F32.PACK_AB R5, RZ, R5 ;  /* 0x00000005ff05723e */ /* 0x000fc800000000ff */
[----:B0-----:R-:W-:Y:S01]  /*3a60*/  PRMT R14, R5, 0x7610, R14 ;  /* 0x00007610050e7816 */ /* 0x001fe2000000000e */
[----:B------:R-:W-:-:S05]  /*3a70*/  @P2 IMAD.MOV.U32 R5, RZ, RZ, R9 ;  /* 0x000000ffff052224 */ /* 0x000fca00078e0009 */
[----:B------:R0:W-:Y:S01]  /*3a80*/  @P2 STG.E.U16 desc[UR36][R4.64+0x70], R14 ;  /* 0x0000700e04002986 */ /* 0x0001e2000c101524 */
[----:B------:R-:W-:Y:S05]  /*3a90*/  @!P3 BRA `(.L_x_89) ;  /* 0x000000000004b947 */ /* 0x000fea0003800000 */
[----:B------:R0:W5:Y:S02]  /*3aa0*/  LDG.E.LTC128B.U16 R24, desc[UR36][R6.64+0x72] ;  /* 0x0000722406187981 */ /* 0x000164000c1e1520 */
.L_x_89:
[----:B------:R-:W-:Y:S05]  /*3ab0*/  BSYNC B1 ;  /* 0x0000000000017941 */ /* 0x000fea0003800000 */
.L_x_88:
        /* <DEDUP_REMOVED lines=9> */
.L_x_91:
[----:B------:R-:W-:Y:S05]  /*3b50*/  BSYNC B1 ;  /* 0x0000000000017941 */ /* 0x000fea0003800000 */
.L_x_90:
[----:B-----5:R-:W-:Y:S01]  /*3b60*/  HADD2.F32 R5, -RZ, R24.H0_H0 ;  /* 0x20000018ff057230 */ /* 0x020fe20000004100 */
[----:B------:R-:W-:Y:S01]  /*3b70*/  ISETP.GT.AND P0, PT, R3, 0x8, P0 ;  /* 0x000000080300780c */ /* 0x000fe20000704270 */
[----:B0-----:R-:W-:Y:S01]  /*3b80*/  @P1 IMAD.MOV.U32 R4, RZ, RZ, R12 ;  /* 0x000000ffff041224 */ /* 0x001fe200078e000c */
[----:B------:R-:W-:Y:S02]  /*3b90*/  BSSY B1, `(.L_x_92) ;  /* 0x0000009000017945 */ /* 0x000fe40003800000 */
[----:B------:R-:W-:-:S04]  /*3ba0*/  FMUL R5, R5, R58 ;  /* 0x0000003a05057220 */ /* 0x000fc80000400000 */
[----:B------:R-:W-:-:S05]  /*3bb0*/  FFMA R5, R54, R23, R5 ;  /* 0x0000001736057223 */ /* 0x000fca0000000005 */
[----:B------:R-:W-:-:S04]  /*3bc0*/  F2FP.F16.F32.PACK_AB R5, RZ, R5 ;  /* 0x00000005ff05723e */ /* 0x000fc800000000ff */
[----:B-1-3--:R-:W-:Y:S01]  /*3bd0*/  PRMT R6, R5, 0x7610, R6 ;  /* 0x0000761005067816 */ /* 0x00afe20000000006 */
[----:B------:R-:W-:-:S05]  /*3be0*/  @P1 IMAD.MOV.U32 R5, RZ, RZ, R13 ;  /* 0x000000ffff051224 */ /* 0x000fca00078e000d */
[----:B------:R0:W-:Y:S01]  /*3bf0*/  @P1 STG.E.U16 desc[UR36][R4.64+0x70], R6 ;  /* 0x0000700604001986 */ /* 0x0001e2000c101524 */
[----:B------:R-:W-:Y:S05]  /*3c00*/  @!P0 BRA `(.L_x_93) ;  /* 0x0000000000048947 */ /* 0x000fea0003800000 */
[----:B------:R1:W5:Y:S02]  /*3c10*/  LDG.E.LTC128B.U16 R24, desc[UR36][R10.64+0x72] ;  /* 0x000072240a187981 */ /* 0x000364000c1e1520 */
.L_x_93:
[----:B------:R-:W-:Y:S05]  /*3c20*/  BSYNC B1 ;  /* 0x0000000000017941 */ /* 0x000fea0003800000 */
.L_x_92:
[----:B------:R-:W-:Y:S05]  /*3c30*/  @!P0 BRA `(.L_x_94) ;  /* 0x0000000800a88947 */ /* 0x000fea0003800000 */
[----:B-----5:R-:W-:-:S05]  /*3c40*/  HADD2.F32 R3, -RZ, R24.H0_H0 ;  /* 0x20000018ff037230 */ /* 0x020fca0000004100 */
[----:B0-----:R-:W-:-:S04]  /*3c50*/  FMUL R4, R3, R58 ;  /* 0x0000003a03047220 */ /* 0x001fc80000400000 */
[----:B------:R-:W-:-:S05]  /*3c60*/  FFMA R4, R55, R23, R4 ;  /* 0x0000001737047223 */ /* 0x000fca0000000004 */
[----:B------:R-:W-:-:S05]  /*3c70*/  F2FP.F16.F32.PACK_AB R4, RZ, R4 ;  /* 0x00000004ff04723e */ /* 0x000fca00000000ff */
[----:B------:R3:W-:Y:S01]  /*3c80*/  STG.E.U16 desc[UR36][R12.64+0x72], R4 ;  /* 0x000072040c007986 */ /* 0x0007e2000c101524 */
[----:B------:R-:W-:Y:S05]  /*3c90*/  BRA `(.L_x_94) ;  /* 0x0000000800907947 */ /* 0x000fea0003800000 */
.L_x_33:
[----:B------:R-:W-:Y:S01]  /*3ca0*/  ISETP.GT.AND P3, PT, R4, 0x1, PT ;  /* 0x000000010400780c */ /* 0x000fe20003f64270 */
[----:B------:R-:W-:Y:S01]  /*3cb0*/  ULDC.64 UR4, c[0x0][0x5c0] ;  /* 0x0001700000047ab9 */ /* 0x000fe20000000a00 */
[-C--:B------:R-:W-:Y:S01]  /*3cc0*/  FMUL R24, R24, R23.reuse ;  /* 0x0000001718187220 */ /* 0x080fe20000400000 */
[----:B------:R-:W-:Y:S01]  /*3cd0*/  LEA R6, P4, R72, UR4, 0x1 ;  /* 0x0000000448067c11 */ /* 0x000fe2000f8808ff */
[-C--:B------:R-:W-:Y:S01]  /*3ce0*/  FMUL R25, R25, R23.reuse ;  /* 0x0000001719197220 */ /* 0x080fe20000400000 */
[----:B------:R-:W-:Y:S01]  /*3cf0*/  ISETP.GT.AND P0, PT, R3, RZ, P3 ;  /* 0x000000ff0300720c */ /* 0x000fe20001f04270 */
[-C--:B------:R-:W-:Y:S01]  /*3d00*/  FMUL R26, R26, R23.reuse ;  /* 0x000000171a1a7220 */ /* 0x080fe20000400000 */
[----:B------:R-:W-:Y:S01]  /*3d10*/  F2FP.F16.F32.PACK_AB R24, RZ, R24 ;  /* 0x00000018ff18723e */ /* 0x000fe200000000ff */
[-C--:B------:R-:W-:Y:S01]  /*3d20*/  FMUL R27, R27, R23.reuse ;  /* 0x000000171b1b7220 */ /* 0x080fe20000400000 */
[----:B------:R-:W-:Y:S01]  /*3d30*/  LEA.HI.X R7, R72, UR5, R83, 0x1, P4 ;  /* 0x0000000548077c11 */ /* 0x000fe2000a0f0c53 */
[----:B------:R-:W-:Y:S01]  /*3d40*/  FMUL R28, R28, R23 ;  /* 0x000000171c1c7220 */ /* 0x000fe20000400000 */
[----:B------:R-:W-:Y:S01]  /*3d50*/  F2FP.F16.F32.PACK_AB R25, RZ, R25 ;  /* 0x00000019ff19723e */ /* 0x000fe200000000ff */
[-C--:B------:R-:W-:Y:S01]  /*3d60*/  FMUL R29, R29, R23.reuse ;  /* 0x000000171d1d7220 */ /* 0x080fe20000400000 */
[----:B------:R-:W-:Y:S01]  /*3d70*/  ISETP.GT.AND P2, PT, R3, 0x8, P2 ;  /* 0x000000080300780c */ /* 0x000fe20001744270 */
[----:B------:R-:W-:Y:S01]  /*3d80*/  @P1 STG.E.U16 desc[UR36][R6.64], R24 ;  /* 0x0000001806001986 */ /* 0x000fe2000c101524 */
[----:B------:R-:W-:Y:S01]  /*3d90*/  ISETP.GT.AND P1, PT, R4, 0x8, PT ;  /* 0x000000080400780c */ /* 0x000fe20003f24270 */
[-C--:B------:R-:W-:Y:S01]  /*3da0*/  FMUL R30, R30, R23.reuse ;  /* 0x000000171e1e7220 */ /* 0x080fe20000400000 */
[C---:B------:R-:W-:Y:S01]  /*3db0*/  SHF.L.U64.HI R5, R59.reuse, 0x1, R60 ;  /* 0x000000013b057819 */ /* 0x040fe2000001023c */
[----:B------:R-:W-:Y:S01]  /*3dc0*/  @P0 STG.E.U16 desc[UR36][R6.64+0x2], R25 ;  /* 0x0000021906000986 */ /* 0x000fe2000c101524 */
[----:B------:R-:W-:Y:S01]  /*3dd0*/  LEA R8, P5, R59, R6, 0x1 ;  /* 0x000000063b087211 */ /* 0x000fe200078a08ff */
[-C--:B------:R-:W-:Y:S01]  /*3de0*/  FMUL R31, R31, R23.reuse ;  /* 0x000000171f1f7220 */ /* 0x080fe20000400000 */
[----:B------:R-:W-:Y:S01]  /*3df0*/  ISETP.GT.AND P3, PT, R3, 0x8, P3 ;  /* 0x000000080300780c */ /* 0x000fe20001f64270 */
[-C--:B------:R-:W-:Y:S01]  /*3e00*/  FMUL R32, R32, R23.reuse ;  /* 0x0000001720207220 */ /* 0x080fe20000400000 */
[----:B------:R-:W-:Y:S01]  /*3e10*/  ISETP.GT.AND P0, PT, R4, 0x9, PT ;  /* 0x000000090400780c */ /* 0x000fe20003f04270 */
[----:B------:R-:W-:Y:S01]  /*3e20*/  IMAD.X R9, R5, 0x1, R7, P5 ;  /* 0x0000000105097824 */ /* 0x000fe200028e0607 */
[----:B------:R-:W-:Y:S01]  /*3e30*/  ISETP.GT.AND P4, PT, R3, RZ, P1 ;  /* 0x000000ff0300720c */ /* 0x000fe20000f84270 */
[-C--:B------:R-:W-:Y:S01]  /*3e40*/  FMUL R33, R33, R23.reuse ;  /* 0x0000001721217220 */ /* 0x080fe20000400000 */
[----:B------:R-:W-:Y:S01]  /*3e50*/  F2FP.F16.F32.PACK_AB R26, RZ, R26 ;  /* 0x0000001aff1a723e */ /* 0x000fe200000000ff */
[-C--:B------:R-:W-:Y:S01]  /*3e60*/  FMUL R34, R34, R23.reuse ;  /* 0x0000001722227220 */ /* 0x080fe20000400000 */
[----:B------:R-:W-:Y:S01]  /*3e70*/  ISETP.GT.AND P5, PT, R3, RZ, P0 ;  /* 0x000000ff0300720c */ /* 0x000fe200007a4270 */
[----:B------:R-:W-:Y:S01]  /*3e80*/  FMUL R35, R35, R23 ;  /* 0x0000001723237220 */ /* 0x000fe20000400000 */
[----:B------:R-:W-:Y:S01]  /*3e90*/  F2FP.F16.F32.PACK_AB R27, RZ, R27 ;  /* 0x0000001bff1b723e */ /* 0x000fe200000000ff */
[----:B------:R-:W-:Y:S01]  /*3ea0*/  @P2 STG.E.U16 desc[UR36][R8.64], R26 ;  /* 0x0000001a08002986 */ /* 0x000fe2000c101524 */
[----:B------:R-:W-:Y:S01]  /*3eb0*/  F2FP.F16.F32.PACK_AB R28, RZ, R28 ;  /* 0x0000001cff1c723e */ /* 0x000fe200000000ff */
[-C--:B------:R-:W-:Y:S01]  /*3ec0*/  FMUL R36, R36, R23.reuse ;  /* 0x0000001724247220 */ /* 0x080fe20000400000 */
[----:B------:R-:W-:Y:S01]  /*3ed0*/  ISETP.GT.AND P2, PT, R3, 0x8, P1 ;  /* 0x000000080300780c */ /* 0x000fe20000f44270 */
[----:B------:R-:W-:Y:S01]  /*3ee0*/  @P3 STG.E.U16 desc[UR36][R8.64+0x2], R27 ;  /* 0x0000021b08003986 */ /* 0x000fe2000c101524 */
[----:B------:R-:W-:Y:S01]  /*3ef0*/  ISETP.GT.AND P1, PT, R4, 0x10, PT ;  /* 0x000000100400780c */ /* 0x000fe20003f24270 */
[----:B------:R-:W-:Y:S01]  /*3f00*/  FMUL R37, R37, R23 ;  /* 0x0000001725257220 */ /* 0x000fe20000400000 */
[----:B------:R-:W-:Y:S01]  /*3f10*/  F2FP.F16.F32.PACK_AB R29, RZ, R29 ;  /* 0x0000001dff1d723e */ /* 0x000fe200000000ff */
[----:B------:R-:W-:Y:S01]  /*3f20*/  @P4 STG.E.U16 desc[UR36][R6.64+0x10], R28 ;  /* 0x0000101c06004986 */ /* 0x000fe2000c101524 */
[C---:B------:R-:W-:Y:S01]  /*3f30*/  ISETP.GT.AND P3, PT, R3.reuse, 0x8, P0 ;  /* 0x000000080300780c */ /* 0x040fe20000764270 */
[-C--:B------:R-:W-:Y:S01]  /*3f40*/  FMUL R38, R38, R23.reuse ;  /* 0x0000001726267220 */ /* 0x080fe20000400000 */
[----:B------:R-:W-:Y:S01]  /*3f50*/  ISETP.GT.AND P0, PT, R4, 0x11, PT ;  /* 0x000000110400780c */ /* 0x000fe20003f04270 */
[----:B------:R-:W-:Y:S01]  /*3f60*/  @P5 STG.E.U16 desc[UR36][R6.64+0x12], R29 ;  /* 0x0000121d06005986 */ /* 0x000fe2000c101524 */
        /* <DEDUP_REMOVED lines=42> */
[----:B------:R-:W-:Y:S01]  /*4210*/  ISETP.GT.AND P5, PT, R3, RZ, P0 ;  /* 0x000000ff0300720c */ /* 0x000fe200007a4270 */
[-C--:B------:R-:W-:Y:S01]  /*4220*/  FMUL R52, R52, R23.reuse ;  /* 0x0000001734347220 */ /* 0x080fe20000400000 */
[----:B------:R-:W-:Y:S01]  /*4230*/  F2FP.F16.F32.PACK_AB R38, RZ, R38 ;  /* 0x00000026ff26723e */ /* 0x000fe200000000ff */
[----:B------:R-:W-:Y:S01]  /*4240*/  FMUL R53, R53, R23 ;  /* 0x0000001735357220 */ /* 0x000fe20000400000 */
[----:B------:R-:W-:Y:S01]  /*4250*/  F2FP.F16.F32.PACK_AB R39, RZ, R39 ;  /* 0x00000027ff27723e */ /* 0x000fe200000000ff */
[----:B------:R-:W-:Y:S01]  /*4260*/  FMUL R54, R54, R23 ;  /* 0x0000001736367220 */ /* 0x000fe20000400000 */
[----:B------:R-:W-:Y:S01]  /*4270*/  F2FP.F16.F32.PACK_AB R40, RZ, R40 ;  /* 0x00000028ff28723e */ /* 0x000fe200000000ff */
[----:B------:R-:W-:Y:S01]  /*4280*/  @P2 STG.E.U16 desc[UR36][R8.64+0x30], R38 ;  /* 0x0000302608002986 */ /* 0x000fe2000c101524 */
[----:B------:R-:W-:Y:S01]  /*4290*/  F2FP.F16.F32.PACK_AB R41, RZ, R41 ;  /* 0x00000029ff29723e */ /* 0x000fe200000000ff */
[----:B------:R-:W-:Y:S01]  /*42a0*/  FMUL R55, R55, R23 ;  /* 0x0000001737377220 */ /* 0x000fe20000400000 */
[C---:B------:R-:W-:Y:S01]  /*42b0*/  ISETP.GT.AND P1, PT, R3.reuse, 0x8, P1 ;  /* 0x000000080300780c */ /* 0x040fe20000f24270 */
[----:B------:R-:W-:Y:S01]  /*42c0*/  @P3 STG.E.U16 desc[UR36][R8.64+0x32], R39 ;  /* 0x0000322708003986 */ /* 0x000fe2000c101524 */
[----:B------:R-:W-:-:S02]  /*42d0*/  ISETP.GT.AND P2, PT, R3, 0x8, P0 ;  /* 0x000000080300780c */ /* 0x000fc40000744270 */
[C---:B------:R-:W-:Y:S01]  /*42e0*/  ISETP.GT.AND P0, PT, R4.reuse, 0x29, PT ;  /* 0x000000290400780c */ /* 0x040fe20003f04270 */
[----:B------:R-:W-:Y:S01]  /*42f0*/  @P4 STG.E.U16 desc[UR36][R6.64+0x40], R40 ;  /* 0x0000402806004986 */ /* 0x000fe2000c101524 */
[----:B------:R-:W-:Y:S02]  /*4300*/  ISETP.GT.AND P4, PT, R4, 0x28, PT ;  /* 0x000000280400780c */ /* 0x000fe40003f84270 */
[----:B------:R-:W-:Y:S01]  /*4310*/  F2FP.F16.F32.PACK_AB R42, RZ, R42 ;  /* 0x0000002aff2a723e */ /* 0x000fe200000000ff */
[----:B------:R-:W-:Y:S01]  /*4320*/  @P5 STG.E.U16 desc[UR36][R6.64+0x42], R41 ;  /* 0x0000422906005986 */ /* 0x000fe2000c101524 */
[C---:B------:R-:W-:Y:S02]  /*4330*/  ISETP.GT.AND P5, PT, R3.reuse, RZ, P4 ;  /* 0x000000ff0300720c */ /* 0x040fe400027a4270 */
[----:B------:R-:W-:Y:S01]  /*4340*/  ISETP.GT.AND P3, PT, R3, RZ, P0 ;  /* 0x000000ff0300720c */ /* 0x000fe20000764270 */
[----:B------:R-:W-:Y:S01]  /*4350*/  @P1 STG.E.U16 desc[UR36][R8.64+0x40], R42 ;  /* 0x0000402a08001986 */ /* 0x000fe2000c101524 */
[----:B------:R-:W-:-:S02]  /*4360*/  F2FP.F16.F32.PACK_AB R43, RZ, R43 ;  /* 0x0000002bff2b723e */ /* 0x000fc400000000ff */
[----:B------:R-:W-:Y:S02]  /*4370*/  F2FP.F16.F32.PACK_AB R44, RZ, R44 ;  /* 0x0000002cff2c723e */ /* 0x000fe400000000ff */
[C---:B------:R-:W-:Y:S01]  /*4380*/  ISETP.GT.AND P4, PT, R3.reuse, 0x8, P4 ;  /* 0x000000080300780c */ /* 0x040fe20002784270 */
[----:B------:R-:W-:Y:S01]  /*4390*/  @P2 STG.E.U16 desc[UR36][R8.64+0x42], R43 ;  /* 0x0000422b08002986 */ /* 0x000fe2000c101524 */
[----:B------:R-:W-:Y:S02]  /*43a0*/  F2FP.F16.F32.PACK_AB R45, RZ, R45 ;  /* 0x0000002dff2d723e */ /* 0x000fe400000000ff */
[C---:B------:R-:W-:Y:S01]  /*43b0*/  ISETP.GT.AND P2, PT, R4.reuse, 0x31, PT ;  /* 0x000000310400780c */ /* 0x040fe20003f44270 */
[----:B------:R-:W-:Y:S01]  /*43c0*/  @P5 STG.E.U16 desc[UR36][R6.64+0x50], R44 ;  /* 0x0000502c06005986 */ /* 0x000fe2000c101524 */
[----:B------:R-:W-:Y:S02]  /*43d0*/  ISETP.GT.AND P5, PT, R3, 0x8, P0 ;  /* 0x000000080300780c */ /* 0x000fe400007a4270 */
[C---:B------:R-:W-:Y:S01]  /*43e0*/  ISETP.GT.AND P1, PT, R4.reuse, 0x38, PT ;  /* 0x000000380400780c */ /* 0x040fe20003f24270 */
[----:B------:R-:W-:Y:S01]  /*43f0*/  @P3 STG.E.U16 desc[UR36][R6.64+0x52], R45 ;  /* 0x0000522d06003986 */ /* 0x000fe2000c101524 */
[----:B------:R-:W-:-:S02]  /*4400*/  ISETP.GT.AND P3, PT, R4, 0x30, PT ;  /* 0x000000300400780c */ /* 0x000fc40003f64270 */
[----:B------:R-:W-:Y:S01]  /*4410*/  ISETP.GT.AND P0, PT, R4, 0x39, PT ;  /* 0x000000390400780c */ /* 0x000fe20003f04270 */
[----:B------:R-:W-:Y:S01]  /*4420*/  @P4 IMAD.MOV.U32 R4, RZ, RZ, R8 ;  /* 0x000000ffff044224 */ /* 0x000fe200078e0008 */
[----:B------:R-:W-:Y:S01]  /*4430*/  F2FP.F16.F32.PACK_AB R46, RZ, R46 ;  /* 0x0000002eff2e723e */ /* 0x000fe200000000ff */
[----:B------:R-:W-:Y:S01]  /*4440*/  @P4 IMAD.MOV.U32 R5, RZ, RZ, R9 ;  /* 0x000000ffff054224 */ /* 0x000fe200078e0009 */
[----:B------:R-:W-:Y:S02]  /*4450*/  F2FP.F16.F32.PACK_AB R47, RZ, R47 ;  /* 0x0000002fff2f723e */ /* 0x000fe400000000ff */
[----:B------:R-:W-:Y:S02]  /*4460*/  F2FP.F16.F32.PACK_AB R48, RZ, R48 ;  /* 0x00000030ff30723e */ /* 0x000fe400000000ff */
[----:B------:R0:W-:Y:S01]  /*4470*/  @P4 STG.E.U16 desc[UR36][R4.64+0x50], R46 ;  /* 0x0000502e04004986 */ /* 0x0001e2000c101524 */
[----:B------:R-:W-:Y:S02]  /*4480*/  ISETP.GT.AND P4, PT, R3, RZ, P2 ;  /* 0x000000ff0300720c */ /* 0x000fe40001784270 */
[----:B------:R-:W-:-:S02]  /*4490*/  F2FP.F16.F32.PACK_AB R49, RZ, R49 ;  /* 0x00000031ff31723e */ /* 0x000fc400000000ff */
[----:B------:R-:W-:Y:S02]  /*44a0*/  ISETP.GT.AND P2, PT, R3, 0x8, P2 ;  /* 0x000000080300780c */ /* 0x000fe40001744270 */
[----:B------:R-:W-:Y:S02]  /*44b0*/  F2FP.F16.F32.PACK_AB R50, RZ, R50 ;  /* 0x00000032ff32723e */ /* 0x000fe400000000ff */
[----:B------:R-:W-:Y:S02]  /*44c0*/  F2FP.F16.F32.PACK_AB R51, RZ, R51 ;  /* 0x00000033ff33723e */ /* 0x000fe400000000ff */
[----:B------:R-:W-:Y:S01]  /*44d0*/  F2FP.F16.F32.PACK_AB R52, RZ, R52 ;  /* 0x00000034ff34723e */ /* 0x000fe200000000ff */
[----:B0-----:R-:W-:Y:S01]  /*44e0*/  @P5 IMAD.MOV.U32 R4, RZ, RZ, R8 ;  /* 0x000000ffff045224 */ /* 0x001fe200078e0008 */
[----:B------:R-:W-:Y:S01]  /*44f0*/  F2FP.F16.F32.PACK_AB R53, RZ, R53 ;  /* 0x00000035ff35723e */ /* 0x000fe200000000ff */
[----:B------:R-:W-:Y:S01]  /*4500*/  @P5 IMAD.MOV.U32 R5, RZ, RZ, R9 ;  /* 0x000000ffff055224 */ /* 0x000fe200078e0009 */
[----:B------:R-:W-:-:S02]  /*4510*/  F2FP.F16.F32.PACK_AB R54, RZ, R54 ;  /* 0x00000036ff36723e */ /* 0x000fc400000000ff */
[----:B------:R-:W-:Y:S02]  /*4520*/  F2FP.F16.F32.PACK_AB R55, RZ, R55 ;  /* 0x00000037ff37723e */ /* 0x000fe400000000ff */
[----:B------:R0:W-:Y:S01]  /*4530*/  @P5 STG.E.U16 desc[UR36][R4.64+0x52], R47 ;  /* 0x0000522f04005986 */ /* 0x0001e2000c101524 */
[C---:B------:R-:W-:Y:S02]  /*4540*/  ISETP.GT.AND P5, PT, R3.reuse, RZ, P3 ;  /* 0x000000ff0300720c */ /* 0x040fe40001fa4270 */
[----:B------:R-:W-:-:S11]  /*4550*/  ISETP.GT.AND P3, PT, R3, 0x8, P3 ;  /* 0x000000080300780c */ /* 0x000fd60001f64270 */
[----:B0-----:R-:W-:Y:S02]  /*4560*/  @P5 IMAD.MOV.U32 R4, RZ, RZ, R6 ;  /* 0x000000ffff045224 */ /* 0x001fe400078e0006 */
[----:B------:R-:W-:-:S05]  /*4570*/  @P5 IMAD.MOV.U32 R5, RZ, RZ, R7 ;  /* 0x000000ffff055224 */ /* 0x000fca00078e0007 */
[----:B------:R0:W-:Y:S01]  /*4580*/  @P5 STG.E.U16 desc[UR36][R4.64+0x60], R48 ;  /* 0x0000603004005986 */ /* 0x0001e2000c101524 */
[C---:B------:R-:W-:Y:S02]  /*4590*/  ISETP.GT.AND P5, PT, R3.reuse, RZ, P0 ;  /* 0x000000ff0300720c */ /* 0x040fe400007a4270 */
[----:B------:R-:W-:Y:S01]  /*45a0*/  ISETP.GT.AND P0, PT, R3, 0x8, P0 ;  /* 0x000000080300780c */ /* 0x000fe20000704270 */
[----:B0-----:R-:W-:Y:S02]  /*45b0*/  @P4 IMAD.MOV.U32 R4, RZ, RZ, R6 ;  /* 0x000000ffff044224 */ /* 0x001fe400078e0006 */
[----:B------:R-:W-:-:S05]  /*45c0*/  @P4 IMAD.MOV.U32 R5, RZ, RZ, R7 ;  /* 0x000000ffff054224 */ /* 0x000fca00078e0007 */
[----:B------:R0:W-:Y:S01]  /*45d0*/  @P4 STG.E.U16 desc[UR36][R4.64+0x62], R49 ;  /* 0x0000623104004986 */ /* 0x0001e2000c101524 */
[C---:B------:R-:W-:Y:S02]  /*45e0*/  ISETP.GT.AND P4, PT, R3.reuse, RZ, P1 ;  /* 0x000000ff0300720c */ /* 0x040fe40000f84270 */
[----:B------:R-:W-:Y:S01]  /*45f0*/  ISETP.GT.AND P1, PT, R3, 0x8, P1 ;  /* 0x000000080300780c */ /* 0x000fe20000f24270 */
[----:B0-----:R-:W-:Y:S02]  /*4600*/  @P3 IMAD.MOV.U32 R4, RZ, RZ, R8 ;  /* 0x000000ffff043224 */ /* 0x001fe400078e0008 */
[----:B------:R-:W-:-:S05]  /*4610*/  @P3 IMAD.MOV.U32 R5, RZ, RZ, R9 ;  /* 0x000000ffff053224 */ /* 0x000fca00078e0009 */
[----:B------:R0:W-:Y:S02]  /*4620*/  @P3 STG.E.U16 desc[UR36][R4.64+0x60], R50 ;  /* 0x0000603204003986 */ /* 0x0001e4000c101524 */
[----:B0-----:R-:W-:Y:S02]  /*4630*/  @P2 IMAD.MOV.U32 R4, RZ, RZ, R8 ;  /* 0x000000ffff042224 */ /* 0x001fe400078e0008 */
[----:B------:R-:W-:-:S05]  /*4640*/  @P2 IMAD.MOV.U32 R5, RZ, RZ, R9 ;  /* 0x000000ffff052224 */ /* 0x000fca00078e0009 */
[----:B------:R0:W-:Y:S02]  /*4650*/  @P2 STG.E.U16 desc[UR36][R4.64+0x62], R51 ;  /* 0x0000623304002986 */ /* 0x0001e4000c101524 */
[----:B0-----:R-:W-:Y:S02]  /*4660*/  @P4 IMAD.MOV.U32 R4, RZ, RZ, R6 ;  /* 0x000000ffff044224 */ /* 0x001fe400078e0006 */
[----:B------:R-:W-:-:S05]  /*4670*/  @P4 IMAD.MOV.U32 R5, RZ, RZ, R7 ;  /* 0x000000ffff054224 */ /* 0x000fca00078e0007 */
[----:B------:R0:W-:Y:S04]  /*4680*/  @P4 STG.E.U16 desc[UR36][R4.64+0x70], R52 ;  /* 0x0000703404004986 */ /* 0x0001e8000c101524 */
[----:B------:R1:W-:Y:S01]  /*4690*/  @P5 STG.E.U16 desc[UR36][R6.64+0x72], R53 ;  /* 0x0000723506005986 */ /* 0x0003e2000c101524 */
[----:B0-----:R-:W-:Y:S02]  /*46a0*/  @P1 IMAD.MOV.U32 R4, RZ, RZ, R8 ;  /* 0x000000ffff041224 */ /* 0x001fe400078e0008 */
[----:B------:R-:W-:-:S05]  /*46b0*/  @P1 IMAD.MOV.U32 R5, RZ, RZ, R9 ;  /* 0x000000ffff051224 */ /* 0x000fca00078e0009 */
[----:B------:R1:W-:Y:S04]  /*46c0*/  @P1 STG.E.U16 desc[UR36][R4.64+0x70], R54 ;  /* 0x0000703604001986 */ /* 0x0003e8000c101524 */
[----:B------:R1:W-:Y:S02]  /*46d0*/  @P0 STG.E.U16 desc[UR36][R8.64+0x72], R55 ;  /* 0x0000723708000986 */ /* 0x0003e4000c101524 */
.L_x_94:
[----:B------:R-:W-:Y:S05]  /*46e0*/  BSYNC B0 ;  /* 0x0000000000007941 */ /* 0x000fea0003800000 */
.L_x_32:
[----:B------:R-:W-:Y:S01]  /*46f0*/  IADD3 R16, P0, R16, UR38, RZ ;  /* 0x0000002610107c10 */ /* 0x000fe2000ff1e0ff */
[----:B------:R-:W-:Y:S01]  /*4700*/  ULDC.64 UR4, c[0x0][0x650] ;  /* 0x0001940000047ab9 */ /* 0x000fe20000000a00 */
[----:B------:R-:W-:Y:S01]  /*4710*/  PRMT R3, RZ, 0x7610, R3 ;  /* 0x00007610ff037816 */ /* 0x000fe20000000003 */
[----:B------:R-:W-:Y:S01]  /*4720*/  IMAD.MOV.U32 R70, RZ, RZ, -0x1 ;  /* 0xffffffffff467424 */ /* 0x000fe200078e00ff */
[----:B------:R-:W-:Y:S01]  /*4730*/  IADD3.X R17, R17, UR41, RZ, P0, !PT ;  /* 0x0000002911117c10 */ /* 0x000fe200087fe4ff */
[----:B------:R-:W-:Y:S01]  /*4740*/  IMAD.MOV.U32 R69, RZ, RZ, -0x1 ;  /* 0xffffffffff457424 */ /* 0x000fe200078e00ff */
[----:B------:R-:W-:-:S04]  /*4750*/  ISETP.GE.U32.AND P0, PT, R16, UR4, PT ;  /* 0x0000000410007c0c */ /* 0x000fc8000bf06070 */
[----:B------:R-:W-:-:S13]  /*4760*/  ISETP.GE.U32.AND.EX P0, PT, R17, UR5, PT, P0 ;  /* 0x0000000511007c0c */ /* 0x000fda000bf06100 */
[----:B------:R-:W-:Y:S05]  /*4770*/  @P0 BRA `(.L_x_95) ;  /* 0x00000004004c0947 */ /* 0x000fea0003800000 */
[----:B-12-4-:R-:W1:Y:S01]  /*4780*/  LDC.64 R10, c[0x0][0x628] ;  /* 0x00018a00ff0a7b82 */ /* 0x016e620000000a00 */
[----:B---3--:R-:W2:Y:S01]  /*4790*/  S2R R12, SR_CTAID.X ;  /* 0x00000000000c7919 */ /* 0x008ea20000002500 */
[----:B------:R-:W-:Y:S02]  /*47a0*/  IMAD.MOV.U32 R8, RZ, RZ, R16 ;  /* 0x000000ffff087224 */ /* 0x000fe400078e0010 */
[----:B------:R-:W-:Y:S01]  /*47b0*/  IMAD.MOV.U32 R9, RZ, RZ, R17 ;  /* 0x000000ffff097224 */ /* 0x000fe200078e0011 */
[----:B------:R-:W3:Y:S03]  /*47c0*/  S2R R20, SR_CTAID.Y ;  /* 0x0000000000147919 */ /* 0x000ee60000002600 */
[----:B------:R-:W4:Y:S08]  /*47d0*/  LDC R0, c[0x0][0x630] ;  /* 0x00018c00ff007b82 */ /* 0x000f300000000800 */
[----:B------:R-:W0:Y:S01]  /*47e0*/  LDC.64 R14, c[0x0][0x620] ;  /* 0x00018800ff0e7b82 */ /* 0x000e220000000a00 */
[----:B-1----:R-:W-:-:S04]  /*47f0*/  ISETP.NE.U32.AND P0, PT, R10, RZ, PT ;  /* 0x000000ff0a00720c */ /* 0x002fc80003f05070 */
[----:B------:R-:W-:-:S13]  /*4800*/  ISETP.NE.AND.EX P0, PT, R11, RZ, PT, P0 ;  /* 0x000000ff0b00720c */ /* 0x000fda0003f05300 */
[----:B0-234-:R-:W-:Y:S05]  /*4810*/  @!P0 BRA `(.L_x_96) ;  /* 0x0000000000288947 */ /* 0x01dfea0003800000 */
        /* <DEDUP_REMOVED lines=10> */
.L_x_96:
[-CC-:B------:R-:W-:Y:S01]  /*48c0*/  SHF.R.U64 R69, R8, R0.reuse, R9.reuse ;  /* 0x0000000008457219 */ /* 0x180fe20000001209 */
[----:B------:R-:W0:Y:S01]  /*48d0*/  LDC.64 R26, c[0x0][0x640] ;  /* 0x00019000ff1a7b82 */ /* 0x000e220000000a00 */
[----:B------:R-:W-:Y:S01]  /*48e0*/  SHF.R.U32.HI R0, RZ, R0, R9 ;  /* 0x00000000ff007219 */ /* 0x000fe20000011609 */
[----:B------:R-:W-:Y:S01]  /*48f0*/  ULDC UR4, c[0x0][0x150] ;  /* 0x0000540000047ab9 */ /* 0x000fe20000000800 */
[----:B------:R-:W-:Y:S02]  /*4900*/  IADD3 R3, P0, RZ, -R69, RZ ;  /* 0x80000045ff037210 */ /* 0x000fe40007f1e0ff */
[----:B------:R-:W-:-:S03]  /*4910*/  I2FP.F32.U32 R7, R12 ;  /* 0x0000000c00077245 */ /* 0x000fc60000201000 */
[----:B------:R-:W1:Y:S01]  /*4920*/  LDC R6, c[0x0][0x618] ;  /* 0x00018600ff067b82 */ /* 0x000e620000000800 */
[----:B------:R-:W-:Y:S02]  /*4930*/  IMAD.X R5, RZ, RZ, ~R0, P0 ;  /* 0x000000ffff057224 */ /* 0x000fe400000e0e00 */
[----:B------:R-:W-:Y:S01]  /*4940*/  FMUL R7, R7, UR4 ;  /* 0x0000000407077c20 */ /* 0x000fe20008400000 */
[----:B------:R-:W-:Y:S01]  /*4950*/  ULDC UR4, c[0x0][0x154] ;  /* 0x0000550000047ab9 */ /* 0x000fe20000000800 */
[-C--:B------:R-:W-:Y:S02]  /*4960*/  IMAD R0, R5, R14.reuse, RZ ;  /* 0x0000000e05007224 */ /* 0x080fe400078e02ff */
[C---:B------:R-:W-:Y:S01]  /*4970*/  IMAD.WIDE.U32 R4, R3.reuse, R14, R16 ;  /* 0x0000000e03047225 */ /* 0x040fe200078e0010 */
[----:B------:R-:W2:Y:S01]  /*4980*/  LDC R8, c[0x0][0x608] ;  /* 0x00018200ff087b82 */ /* 0x000ea20000000800 */
[----:B------:R-:W3:Y:S02]  /*4990*/  F2I.U32.TRUNC.NTZ R7, R7 ;  /* 0x0000000700077305 */ /* 0x000ee4000020f000 */
[----:B------:R-:W-:Y:S01]  /*49a0*/  IMAD R3, R3, R15, R0 ;  /* 0x0000000f03037224 */ /* 0x000fe200078e0200 */
[----:B------:R-:W-:-:S03]  /*49b0*/  I2FP.F32.U32 R0, R20 ;  /* 0x0000001400007245 */ /* 0x000fc60000201000 */
[----:B------:R-:W-:Y:S01]  /*49c0*/  IMAD.IADD R3, R5, 0x1, R3 ;  /* 0x0000000105037824 */ /* 0x000fe200078e0203 */
[----:B------:R-:W4:Y:S01]  /*49d0*/  LDC R11, c[0x0][0x658] ;  /* 0x00019600ff0b7b82 */ /* 0x000f220000000800 */
[----:B0-----:R-:W-:-:S04]  /*49e0*/  ISETP.NE.U32.AND P0, PT, R26, RZ, PT ;  /* 0x000000ff1a00720c */ /* 0x001fc80003f05070 */
[----:B------:R-:W-:-:S03]  /*49f0*/  ISETP.NE.AND.EX P0, PT, R27, RZ, PT, P0 ;  /* 0x000000ff1b00720c */ /* 0x000fc60003f05300 */
[----:B------:R-:W0:Y:S01]  /*4a00*/  LDC R9, c[0x0][0x144] ;  /* 0x00005100ff097b82 */ /* 0x000e220000000800 */
[-C--:B-1----:R-:W-:Y:S01]  /*4a10*/  SHF.R.U64 R10, R4, R6.reuse, R3 ;  /* 0x00000006040a7219 */ /* 0x082fe20000001203 */
[----:B---3--:R-:W-:Y:S01]  /*4a20*/  IMAD.MOV R7, RZ, RZ, -R7 ;  /* 0x000000ffff077224 */ /* 0x008fe200078e0a07 */
[----:B------:R-:W-:Y:S01]  /*4a30*/  SHF.R.U32.HI R3, RZ, R6, R3 ;  /* 0x00000006ff037219 */ /* 0x000fe20000011603 */
[----:B------:R-:W-:-:S04]  /*4a40*/  FMUL R6, R0, UR4 ;  /* 0x0000000400067c20 */ /* 0x000fc80008400000 */
[----:B------:R-:W1:Y:S01]  /*4a50*/  LDC R21, c[0x0][0x148] ;  /* 0x00005200ff157b82 */ /* 0x000e620000000800 */
[----:B------:R3:W0:Y:S01]  /*4a60*/  F2I.U32.TRUNC.NTZ R14, R6 ;  /* 0x00000006000e7305 */ /* 0x000622000020f000 */
[-CC-:B--2---:R-:W-:Y:S02]  /*4a70*/  SHF.R.U64 R13, R10, R8.reuse, R3.reuse ;  /* 0x000000080a0d7219 */ /* 0x184fe40000001203 */
[----:B------:R-:W-:-:S04]  /*4a80*/  SHF.R.U32.HI R0, RZ, R8, R3 ;  /* 0x00000008ff007219 */ /* 0x000fc80000011603 */
[----:B-----5:R-:W2:Y:S01]  /*4a90*/  LDC R24, c[0x0][0x648] ;  /* 0x00019200ff187b82 */ /* 0x020ea20000000800 */
[-CC-:B----4-:R-:W-:Y:S02]  /*4aa0*/  SHF.R.U64 R15, R13, R11.reuse, R0.reuse ;  /* 0x0000000b0d0f7219 */ /* 0x190fe40000001200 */
[----:B------:R-:W-:-:S03]  /*4ab0*/  SHF.R.U32.HI R5, RZ, R11, R0 ;  /* 0x0000000bff057219 */ /* 0x000fc60000011600 */
[----:B------:R-:W-:Y:S02]  /*4ac0*/  IMAD.MOV.U32 R4, RZ, RZ, R15 ;  /* 0x000000ffff047224 */ /* 0x000fe400078e000f */
[----:B------:R-:W4:Y:S01]  /*4ad0*/  LDC R28, c[0x0][0x638] ;  /* 0x00018e00ff1c7b82 */ /* 0x000f220000000800 */
[----:B0-----:R-:W-:-:S07]  /*4ae0*/  IMAD R25, R9, R7, R12 ;  /* 0x0000000709197224 */ /* 0x001fce00078e020c */
[----:B------:R-:W0:Y:S08]  /*4af0*/  LDC R29, c[0x0][0x610] ;  /* 0x00018400ff1d7b82 */ /* 0x000e300000000800 */
[----:B------:R-:W0:Y:S01]  /*4b00*/  LDC R30, c[0x0][0x600] ;  /* 0x00018000ff1e7b82 */ /* 0x000e220000000800 */
[----:B-123--:R-:W-:Y:S05]  /*4b10*/  @!P0 BRA `(.L_x_97) ;  /* 0x0000000000288947 */ /* 0x00efea0003800000 */
[----:B------:R-:W1:Y:S02]  /*4b20*/  LDC R0, c[0x0][0x64c] ;  /* 0x00019300ff007b82 */ /* 0x000e640000000800 */
[----:B-1----:R-:W-:-:S05]  /*4b30*/  IADD3 R3, P0, R15, R0, RZ ;  /* 0x000000000f037210 */ /* 0x002fca0007f1e0ff */
        /* <DEDUP_REMOVED lines=8> */
.L_x_97:
[----:B------:R-:W-:Y:S01]  /*4bc0*/  ISETP.NE.AND P0, PT, R2, 0x1, PT ;  /* 0x000000010200780c */ /* 0x000fe20003f05270 */
[----:B------:R-:W-:Y:S01]  /*4bd0*/  IMAD.MOV R14, RZ, RZ, -R14 ;  /* 0x000000ffff0e7224 */ /* 0x000fe200078e0a0e */
[----:B------:R-:W-:Y:S02]  /*4be0*/  SHF.R.U64 R3, R4, R24, R5 ;  /* 0x0000001804037219 */ /* 0x000fe40000001205 */
[----:B------:R-:W-:Y:S02]  /*4bf0*/  LOP3.LUT R0, R13, R66, RZ, 0xc0, !PT ;  /* 0x000000420d007212 */ /* 0x000fe400078ec0ff */
[----:B------:R-:W-:Y:S01]  /*4c00*/  LOP3.LUT R10, R10, R65, RZ, 0xc0, !PT ;  /* 0x000000410a0a7212 */ /* 0x000fe200078ec0ff */
[----:B------:R-:W-:Y:S02]  /*4c10*/  IMAD.MOV R4, RZ, RZ, -R3 ;  /* 0x000000ffff047224 */ /* 0x000fe400078e0a03 */
[----:B------:R-:W-:Y:S02]  /*4c20*/  IMAD R0, R61, R3, R0 ;  /* 0x000000033d007224 */ /* 0x000fe400078e0200 */
[----:B----4-:R-:W-:-:S02]  /*4c30*/  IMAD R3, R4, R28, R15 ;  /* 0x0000001c04037224 */ /* 0x010fc400078e020f */
[----:B------:R-:W-:Y:S02]  /*4c40*/  @P0 IMAD R25, R21, R14, R20 ;  /* 0x0000000e15190224 */ /* 0x000fe400078e0214 */
[----:B0-----:R-:W-:Y:S02]  /*4c50*/  IMAD R5, R3, R30, R10 ;  /* 0x0000001e03057224 */ /* 0x001fe400078e020a */
[----:B------:R-:W-:Y:S02]  /*4c60*/  IMAD R0, R0, R29, R25 ;  /* 0x0000001d00007224 */ /* 0x000fe400078e0219 */
[----:B------:R-:W-:-:S03]  /*4c70*/  IMAD.MOV.U32 R4, RZ, RZ, 0x1 ;  /* 0x00000001ff047424 */ /* 0x000fc600078e00ff */
[----:B------:R-:W-:Y:S02]  /*4c80*/  SEL R70, R5, R0, !P0 ;  /* 0x0000000005467207 */ /* 0x000fe40004000000 */
[----:B------:R-:W-:Y:S02]  /*4c90*/  PRMT R3, R4, 0x7610, R3 ;  /* 0x0000761004037816 */ /* 0x000fe40000000003 */
[----:B------:R-:W-:-:S07]  /*4ca0*/  SEL R0, R0, R5, !P0 ;  /* 0x0000000500007207 */ /* 0x000fce0004000000 */
.L_x_95:
[----:B------:R-:W-:Y:S01]  /*4cb0*/  UIADD3 UR42, UR43, UR42, URZ ;  /* 0x0000002a2b2a7290 */ /* 0x000fe2000fffe03f */
[----:B------:R-:W-:Y:S01]  /*4cc0*/  LOP3.LUT P0, RZ, R3, 0xff, RZ, 0xc0, !PT ;  /* 0x000000ff03ff7812 */ /* 0x000fe2000780c0ff */
[----:B------:R-:W-:Y:S02]  /*4cd0*/  IMAD.MOV.U32 R71, RZ, RZ, R0 ;  /* 0x000000ffff477224 */ /* 0x000fe400078e0000 */
[----:B------:R-:W-:Y:S02]  /*4ce0*/  USHF.R.U32.HI UR4, URZ, 0x2, UR42 ;  /* 0x000000023f047899 */ /* 0x000fe4000801162a */
[----:B------:R-:W-:Y:S02]  /*4cf0*/  UISETP.GT.U32.AND UP1, UPT, UR42, 0x3, UPT ;  /* 0x000000032a00788c */ /* 0x000fe4000bf24070 */
[----:B------:R-:W-:Y:S02]  /*4d00*/  ULOP3.LUT UR4, UR4, 0x1, URZ, 0xc0, !UPT ;  /* 0x0000000104047892 */ /* 0x000fe4000f8ec03f */
[----:B------:R-:W-:-:S02]  /*4d10*/  UISETP.LT.U32.AND UP1, UPT, UR43, 0x4, UP1 ;  /* 0x000000042b00788c */ /* 0x000fc40008f21070 */
[----:B------:R-:W-:Y:S02]  /*4d20*/  UISETP.NE.U32.AND UP0, UPT, UR4, 0x1, UPT ;  /* 0x000000010400788c */ /* 0x000fe4000bf05070 */
[----:B------:R-:W-:Y:S02]  /*4d30*/  USEL UR5, URZ, 0x1, !UP1 ;  /* 0x000000013f057887 */ /* 0x000fe4000c800000 */
[----:B------:R-:W-:Y:S02]  /*4d40*/  UISETP.GT.U32.AND UP0, UPT, UR43, 0x3, !UP0 ;  /* 0x000000032b00788c */ /* 0x000fe4000c704070 */
[----:B------:R-:W-:Y:S02]  /*4d50*/  ULOP3.LUT UR42, UR42, 0x3, URZ, 0xc0, !UPT ;  /* 0x000000032a2a7892 */ /* 0x000fe4000f8ec03f */
[----:B------:R-:W-:-:S04]  /*4d60*/  USEL UR4, URZ, 0x1, !UP0 ;  /* 0x000000013f047887 */ /* 0x000fc8000c000000 */
[----:B------:R-:W-:Y:S01]  /*4d70*/  ULOP3.LUT UR40, UR4, UR40, UR5, 0x96, !UPT ;  /* 0x0000002804287292 */ /* 0x000fe2000f8e9605 */
[----:B------:R-:W-:Y:S11]  /*4d80*/  @P0 BRA `(.L_x_98) ;  /* 0xffffffc400bc0947 */ /* 0x000ff6000383ffff */
[----:B------:R-:W-:Y:S05]  /*4d90*/  EXIT ;  /* 0x000000000000794d */ /* 0x000fea0003800000 */
.L_x_7:
        /* <DEDUP_REMOVED lines=26> */
.L_x_100:
[----:B------:R-:W0:Y:S01]  /*4f40*/  LDC.64 R28, c[0x0][0x640] ;  /* 0x00019000ff1c7b82 */ /* 0x000e220000000a00 */
[-CC-:B------:R-:W-:Y:S01]  /*4f50*/  SHF.R.U64 R22, R14, R6.reuse, R15.reuse ;  /* 0x000000060e167219 */ /* 0x180fe2000000120f */
[----:B------:R-:W-:Y:S01]  /*4f60*/  IMAD.MOV.U32 R30, RZ, RZ, 0x1 ;  /* 0x00000001ff1e7424 */ /* 0x000fe200078e00ff */
[----:B------:R-:W-:Y:S02]  /*4f70*/  SHF.R.U32.HI R6, RZ, R6, R15 ;  /* 0x00000006ff067219 */ /* 0x000fe4000001160f */
[----:B------:R-:W-:-:S03]  /*4f80*/  IADD3 R13, P0, RZ, -R22, RZ ;  /* 0x80000016ff0d7210 */ /* 0x000fc60007f1e0ff */
[----:B------:R-:W1:Y:S02]  /*4f90*/  LDC R12, c[0x0][0x618] ;  /* 0x00018600ff0c7b82 */ /* 0x000e640000000800 */
[----:B------:R-:W-:-:S04]  /*4fa0*/  IMAD.X R11, RZ, RZ, ~R6, P0 ;  /* 0x000000ffff0b7224 */ /* 0x000fc800000e0e06 */
[-C--:B------:R-:W-:Y:S02]  /*4fb0*/  IMAD R6, R11, R24.reuse, RZ ;  /* 0x000000180b067224 */ /* 0x080fe400078e02ff */
[----:B------:R-:W2:Y:S01]  /*4fc0*/  LDC R14, c[0x0][0x608] ;  /* 0x00018200ff0e7b82 */ /* 0x000ea20000000800 */
[----:B------:R-:W-:-:S04]  /*4fd0*/  IMAD.WIDE.U32 R10, R13, R24, R16 ;  /* 0x000000180d0a7225 */ /* 0x000fc800078e0010 */
[----:B------:R-:W-:-:S03]  /*4fe0*/  IMAD R13, R13, R25, R6 ;  /* 0x000000190d0d7224 */ /* 0x000fc600078e0206 */
[----:B------:R-:W3:Y:S01]  /*4ff0*/  LDC R27, c[0x0][0x658] ;  /* 0x00019600ff1b7b82 */ /* 0x000ee20000000800 */
[----:B------:R-:W-:Y:S01]  /*5000*/  IMAD.IADD R11, R11, 0x1, R13 ;  /* 0x000000010b0b7824 */ /* 0x000fe200078e020d */
[----:B0-----:R-:W-:-:S04]  /*5010*/  ISETP.NE.U32.AND P0, PT, R28, RZ, PT ;  /* 0x000000ff1c00720c */ /* 0x001fc80003f05070 */
[----:B------:R-:W-:Y:S02]  /*5020*/  ISETP.NE.AND.EX P0, PT, R29, RZ, PT, P0 ;  /* 0x000000ff1d00720c */ /* 0x000fe40003f05300 */
[----:B------:R-:W0:Y:S01]  /*5030*/  LDC R20, c[0x0][0x600] ;  /* 0x00018000ff147b82 */ /* 0x000e220000000800 */
[-CC-:B-1----:R-:W-:Y:S01]  /*5040*/  SHF.R.U64 R8, R10, R12.reuse, R11.reuse ;  /* 0x0000000c0a087219 */ /* 0x182fe2000000120b */
[----:B------:R-:W-:Y:S01]  /*5050*/  IMAD.MOV.U32 R10, RZ, RZ, -0x1 ;  /* 0xffffffffff0a7424 */ /* 0x000fe200078e00ff */
[----:B------:R-:W-:-:S05]  /*5060*/  SHF.R.U32.HI R11, RZ, R12, R11 ;  /* 0x0000000cff0b7219 */ /* 0x000fca000001160b */
[----:B------:R-:W1:Y:S01]  /*5070*/  LDC R24, c[0x0][0x648] ;  /* 0x00019200ff187b82 */ /* 0x000e620000000800 */
[-CC-:B--2---:R-:W-:Y:S02]  /*5080*/  SHF.R.U64 R21, R8, R14.reuse, R11.reuse ;  /* 0x0000000e08157219 */ /* 0x184fe4000000120b */
[----:B------:R-:W-:-:S05]  /*5090*/  SHF.R.U32.HI R6, RZ, R14, R11 ;  /* 0x0000000eff067219 */ /* 0x000fca000001160b */
[----:B------:R-:W2:Y:S01]  /*50a0*/  LDC R26, c[0x0][0x638] ;  /* 0x00018e00ff1a7b82 */ /* 0x000ea20000000800 */
[-C--:B---3--:R-:W-:Y:S02]  /*50b0*/  SHF.L.U32 R10, R10, R27.reuse, RZ ;  /* 0x0000001b0a0a7219 */ /* 0x088fe400000006ff */
[-CC-:B------:R-:W-:Y:S02]  /*50c0*/  SHF.R.U64 R25, R21, R27.reuse, R6.reuse ;  /* 0x0000001b15197219 */ /* 0x180fe40000001206 */
[----:B------:R-:W-:Y:S02]  /*50d0*/  LOP3.LUT R32, RZ, R10, RZ, 0x33, !PT ;  /* 0x0000000aff207212 */ /* 0x000fe400078e33ff */
[----:B------:R-:W-:Y:S01]  /*50e0*/  SHF.R.U32.HI R11, RZ, R27, R6 ;  /* 0x0000001bff0b7219 */ /* 0x000fe20000011606 */
[----:B------:R-:W3:Y:S01]  /*50f0*/  LDC R31, c[0x0][0x610] ;  /* 0x00018400ff1f7b82 */ /* 0x000ee20000000800 */
[----:B------:R-:W-:Y:S01]  /*5100*/  IMAD.MOV.U32 R10, RZ, RZ, R25 ;  /* 0x000000ffff0a7224 */ /* 0x000fe200078e0019 */
[----:B------:R-:W-:Y:S06]  /*5110*/  @!P0 BRA `(.L_x_101) ;  /* 0x0000000000288947 */ /* 0x000fec0003800000 */
        /* <DEDUP_REMOVED lines=10> */
.L_x_101:
[----:B------:R-:W-:Y:S02]  /*51c0*/  ISETP.NE.AND P0, PT, R2, 0x1, PT ;  /* 0x000000010200780c */ /* 0x000fe40003f05270 */
[----:B-1----:R-:W-:Y:S01]  /*51d0*/  SHF.R.U64 R6, R10, R24, R11 ;  /* 0x000000180a067219 */ /* 0x002fe2000000120b */
[----:B0-----:R-:W-:Y:S01]  /*51e0*/  VIADD R11, R20, 0xffffffff ;  /* 0xffffffff140b7836 */ /* 0x001fe20000000000 */
[----:B------:R-:W-:Y:S02]  /*51f0*/  SHF.L.U32 R30, R30, R27, RZ ;  /* 0x0000001b1e1e7219 */ /* 0x000fe400000006ff */
[----:B------:R-:W-:Y:S01]  /*5200*/  LOP3.LUT R5, R21, R32, RZ, 0xc0, !PT ;  /* 0x0000002015057212 */ /* 0x000fe200078ec0ff */
[----:B------:R-:W-:-:S04]  /*5210*/  IMAD.MOV R10, RZ, RZ, -R6 ;  /* 0x000000ffff0a7224 */ /* 0x000fc800078e0a06 */
[----:B------:R-:W-:Y:S01]  /*5220*/  IMAD R6, R30, R6, R5 ;  /* 0x000000061e067224 */ /* 0x000fe200078e0205 */
[----:B------:R-:W-:Y:S01]  /*5230*/  LOP3.LUT R5, R8, R11, RZ, 0xc0, !PT ;  /* 0x0000000b08057212 */ /* 0x000fe200078ec0ff */
[----:B------:R-:W-:Y:S02]  /*5240*/  @P0 IMAD R7, R9, R23, R4 ;  /* 0x0000001709070224 */ /* 0x000fe400078e0204 */
[----:B--2---:R-:W-:Y:S02]  /*5250*/  IMAD R4, R10, R26, R25 ;  /* 0x0000001a0a047224 */ /* 0x004fe400078e0219 */
[----:B---3--:R-:W-:Y:S02]  /*5260*/  IMAD R7, R6, R31, R7 ;  /* 0x0000001f06077224 */ /* 0x008fe400078e0207 */
[----:B------:R-:W-:Y:S02]  /*5270*/  IMAD R4, R4, R20, R5 ;  /* 0x0000001404047224 */ /* 0x000fe400078e0205 */
[----:B------:R-:W-:-:S02]  /*5280*/  IMAD.MOV.U32 R8, RZ, RZ, 0x1 ;  /* 0x00000001ff087424 */ /* 0x000fc400078e00ff */
[----:B------:R-:W-:Y:S01]  /*5290*/  IMAD.MOV.U32 R6, RZ, RZ, R22 ;  /* 0x000000ffff067224 */ /* 0x000fe200078e0016 */
[----:B------:R-:W-:Y:S02]  /*52a0*/  SEL R20, R4, R7, !P0 ;  /* 0x0000000704147207 */ /* 0x000fe40004000000 */
[----:B------:R-:W-:-:S07]  /*52b0*/  SEL R21, R7, R4, !P0 ;  /* 0x0000000407157207 */ /* 0x000fce0004000000 */
.L_x_99:
[----:B------:R-:W-:-:S08]  /*52c0*/  NOP ;  /* 0x0000000000007918 */ /* 0x000fd00000000000 */
[----:B------:R-:W0:-:S00]  /*52d0*/  USETMAXREG.DEALLOC.CTAPOOL 0x28 ;  /* 0x00000028000079c8 */ /* 0x000e0000080e0500 */
[----:B0-----:R-:W-:-:S13]  /*52e0*/  ISETP.NE.AND P0, PT, R3, RZ, PT ;  /* 0x000000ff0300720c */ /* 0x001fda0003f05270 */
[----:B------:R-:W-:Y:S05]  /*52f0*/  @P0 EXIT ;  /* 0x000000000000094d */ /* 0x000fea0003800000 */
[----:B------:R-:W-:Y:S01]  /*5300*/  LOP3.LUT P0, RZ, R8, 0xff, RZ, 0xc0, !PT ;  /* 0x000000ff08ff7812 */ /* 0x000fe2000780c0ff */
[----:B------:R-:W-:Y:S02]  /*5310*/  IMAD.MOV.U32 R3, RZ, RZ, 0x1 ;  /* 0x00000001ff037424 */ /* 0x000fe400078e00ff */
[----:B------:R-:W-:-:S10]  /*5320*/  IMAD.MOV.U32 R8, RZ, RZ, RZ ;  /* 0x000000ffff087224 */ /* 0x000fd400078e00ff */
[----:B------:R-:W-:Y:S05]  /*5330*/  @!P0 BRA `(.L_x_102) ;  /* 0x0000000c005c8947 */ /* 0x000fea0003800000 */
[----:B------:R-:W0:Y:S01]  /*5340*/  LDC R3, c[0x0][0x28c] ;  /* 0x0000a300ff037b82 */ /* 0x000e220000000800 */
[----:B------:R-:W1:Y:S01]  /*5350*/  S2R R12, SR_CgaCtaId ;  /* 0x00000000000c7919 */ /* 0x000e620000008800 */
[----:B------:R-:W-:Y:S01]  /*5360*/  ULDC UR5, c[0x0][0x658] ;  /* 0x0001960000057ab9 */ /* 0x000fe20000000800 */
[----:B------:R-:W-:Y:S01]  /*5370*/  UMOV UR6, 0xffffffff ;  /* 0xffffffff00067882 */ /* 0x000fe20000000000 */
[----:B------:R-:W-:Y:S01]  /*5380*/  BSSY B0, `(.L_x_102) ;  /* 0x00000d2000007945 */ /* 0x000fe20003800000 */
[----:B------:R-:W-:Y:S01]  /*5390*/  USHF.L.U32 UR6, UR6, UR5, URZ ;  /* 0x0000000506067299 */ /* 0x000fe2000800063f */
[----:B------:R-:W-:Y:S01]  /*53a0*/  IMAD.MOV.U32 R10, RZ, RZ, 0x1 ;  /* 0x00000001ff0a7424 */ /* 0x000fe200078e00ff */
[----:B------:R-:W-:Y:S01]  /*53b0*/  LOP3.LUT R19, R18, 0x2, RZ, 0xfc, !PT ;  /* 0x0000000212137812 */ /* 0x000fe200078efcff */
[----:B------:R-:W-:Y:S01]  /*53c0*/  IMAD.MOV.U32 R8, RZ, RZ, RZ ;  /* 0x000000ffff087224 */ /* 0x000fe200078e00ff */
[----:B------:R-:W-:Y:S01]  /*53d0*/  ULDC UR4, c[0x0][0x600] ;  /* 0x0001800000047ab9 */ /* 0x000fe20000000800 */
[----:B------:R-:W-:Y:S01]  /*53e0*/  UMOV UR7, 0x1 ;  /* 0x0000000100077882 */ /* 0x000fe20000000000 */
[----:B------:R-:W-:-:S02]  /*53f0*/  UIADD3 UR4, UR4, -0x1, URZ ;  /* 0xffffffff04047890 */ /* 0x000fc4000fffe03f */
[----:B------:R-:W-:Y:S02]  /*5400*/  USHF.L.U32 UR5, UR7, UR5, URZ ;  /* 0x0000000507057299 */ /* 0x000fe4000800063f */
[----:B------:R-:W-:Y:S01]  /*5410*/  ULOP3.LUT UR6, URZ, UR6, URZ, 0x33, !UPT ;  /* 0x000000063f067292 */ /* 0x000fe2000f8e333f */
[----:B------:R-:W-:Y:S01]  /*5420*/  ULDC.64 UR30, c[0x0][0x198] ;  /* 0x00006600001e7ab9 */ /* 0x000fe20000000a00 */
[----:B0-----:R-:W-:-:S05]  /*5430*/  VIADD R3, R3, 0x7f ;  /* 0x0000007f03037836 */ /* 0x001fca0000000000 */
[----:B------:R-:W-:-:S04]  /*5440*/  SHF.R.S32.HI R4, RZ, 0x1f, R3 ;  /* 0x0000001fff047819 */ /* 0x000fc80000011403 */
[----:B------:R-:W-:Y:S01]  /*5450*/  LEA.HI R4, R4, R3, RZ, 0x7 ;  /* 0x0000000304047211 */ /* 0x000fe200078f38ff */
[C---:B-1----:R-:W-:Y:S02]  /*5460*/  IMAD.SHL.U32 R11, R12.reuse, 0x20, RZ ;  /* 0x000000200c0b7824 */ /* 0x042fe400078e00ff */
[----:B------:R-:W-:Y:S01]  /*5470*/  IMAD.SHL.U32 R12, R12, 0x800, RZ ;  /* 0x000008000c0c7824 */ /* 0x000fe200078e00ff */
[----:B------:R-:W-:Y:S01]  /*5480*/  SHF.R.S32.HI R9, RZ, 0x7, R4 ;  /* 0x00000007ff097819 */ /* 0x000fe20000011404 */
[----:B------:R-:W-:Y:S01]  /*5490*/  IMAD.MOV.U32 R3, RZ, RZ, 0x1 ;  /* 0x00000001ff037424 */ /* 0x000fe200078e00ff */
[----:B------:R-:W-:Y:S02]  /*54a0*/  LOP3.LUT R11, R11, 0x20, RZ, 0xc0, !PT ;  /* 0x000000200b0b7812 */ /* 0x000fe400078ec0ff */
[----:B------:R-:W-:Y:S01]  /*54b0*/  LOP3.LUT R12, R12, 0x800, RZ, 0xc0, !PT ;  /* 0x000008000c0c7812 */ /* 0x000fe200078ec0ff */
[----:B------:R-:W-:-:S07]  /*54c0*/  VIADD R13, R9, 0x1 ;  /* 0x00000001090d7836 */ /* 0x000fce0000000000 */
.L_x_113:
[----:B------:R-:W-:-:S03]  /*54d0*/  UMOV UR7, 0xffffffff ;  /* 0xffffffff00077882 */ /* 0x000fc60000000000 */
[----:B------:R-:W-:Y:S05]  /*54e0*/  BRA.DIV UR7, `(.L_x_103) ;  /* 0x0000000e07d87947 */ /* 0x000fea000b800000 */
[----:B------:R-:W-:-:S13]  /*54f0*/  ELECT P6, URZ, PT ;  /* 0x00000000003f782f */ /* 0x000fda00038c0000 */
.L_x_124:
[----:B------:R-:W0:Y:S01]  /*5500*/  LDC R4, c[0x0][0x28c] ;  /* 0x0000a300ff047b82 */ /* 0x000e220000000800 */
[----:B------:R-:W-:Y:S01]  /*5510*/  BSSY B1, `(.L_x_104) ;  /* 0x0000044000017945 */ /* 0x000fe20003800000 */
[----:B0-----:R-:W-:-:S13]  /*5520*/  ISETP.LT.OR P6, PT, R4, 0x1, !P6 ;  /* 0x000000010400780c */ /* 0x001fda00077c1670 */
[----:B------:R-:W-:Y:S05]  /*5530*/  @P6 BRA `(.L_x_105) ;  /* 0x0000000400046947 */ /* 0x000fea0003800000 */
[----:B------:R-:W-:Y:S02]  /*5540*/  IMAD.SHL.U32 R21, R21, 0x80, RZ ;  /* 0x0000008015157824 */ /* 0x000fe400078e00ff */
[----:B------:R-:W-:Y:S02]  /*5550*/  IMAD R20, R20, 0x40, R11 ;  /* 0x0000004014147824 */ /* 0x000fe400078e020b */
[----:B------:R-:W-:Y:S02]  /*5560*/  IMAD.MOV.U32 R24, RZ, RZ, RZ ;  /* 0x000000ffff187224 */ /* 0x000fe400078e00ff */
[----:B------:R-:W-:Y:S02]  /*5570*/  IMAD.MOV.U32 R4, RZ, RZ, R13 ;  /* 0x000000ffff047224 */ /* 0x000fe400078e000d */
[----:B------:R-:W-:Y:S02]  /*5580*/  IMAD.MOV.U32 R5, RZ, RZ, R3 ;  /* 0x000000ffff057224 */ /* 0x000fe400078e0003 */
[----:B------:R-:W-:-:S07]  /*5590*/  IMAD.MOV.U32 R7, RZ, RZ, R8 ;  /* 0x000000ffff077224 */ /* 0x000fce00078e0008 */
.L_x_108:
[----:B------:R-:W0:Y:S01]  /*55a0*/  S2R R15, SR_CgaCtaId ;  /* 0x00000000000f7919 */ /* 0x000e220000008800 */
[----:B------:R-:W-:Y:S02]  /*55b0*/  MOV R14, 0x400 ;  /* 0x00000400000e7802 */ /* 0x000fe40000000f00 */
[----:B------:R-:W-:Y:S02]  /*55c0*/  ISETP.NE.AND P1, PT, R0, RZ, PT ;  /* 0x000000ff0000720c */ /* 0x000fe40003f25270 */
[----:B0-----:R-:W-:Y:S02]  /*55d0*/  LEA R22, R15, R14, 0x18 ;  /* 0x0000000e0f167211 */ /* 0x001fe400078ec0ff */
[----:B------:R-:W-:-:S09]  /*55e0*/  SHF.L.U32 R14, R5, 0x1f, RZ ;  /* 0x0000001f050e7819 */ /* 0x000fd200000006ff */
[----:B------:R-:W0:Y:S01]  /*55f0*/  @!P1 LDC R15, c[0x0][0x500] ;  /* 0x00014000ff0f9b82 */ /* 0x000e220000000800 */
[----:B------:R-:W-:-:S04]  /*5600*/  IMAD R23, R7, 0x8, R22 ;  /* 0x0000000807177824 */ /* 0x000fc800078e0216 */
[----:B------:R-:W1:Y:S02]  /*5610*/  SYNCS.PHASECHK.TRANS64.TRYWAIT P0, [R23+URZ+0x20], R14 ;  /* 0x0000200e170075a7 */ /* 0x000e64000800017f */
[----:B-1----:R-:W-:Y:S05]  /*5620*/  @!P0 BRA `(.L_x_106) ;  /* 0x0000000c00a88947 */ /* 0x002fea0003800000 */
.L_x_125:
[----:B-1----:R-:W-:Y:S01]  /*5630*/  PRMT R14, R19, 0x9910, RZ ;  /* 0x00009910130e7816 */ /* 0x002fe200000000ff */
[----:B0-----:R0:W-:Y:S03]  /*5640*/  @!P1 SYNCS.ARRIVE.TRANS64 RZ, [R23+URZ], R15 ;  /* 0x0000000f17ff99a7 */ /* 0x0011e6000800003f */
[----:B------:R-:W-:-:S13]  /*5650*/  ISETP.NE.AND P0, PT, R14, 0x2, PT ;  /* 0x000000020e00780c */ /* 0x000fda0003f05270 */
[----:B0-----:R-:W-:Y:S05]  /*5660*/  @P0 BRA `(.L_x_107) ;  /* 0x0000000000040947 */ /* 0x001fea0003800000 */
[----:B------:R-:W-:Y:S01]  /*5670*/  BPT.TRAP 0x1 ;  /* 0x000000040000795c */ /* 0x000fe20000300000 */
.L_x_107:
[----:B------:R-:W-:Y:S01]  /*5680*/  IMAD R14, R7, 0x8000, R22 ;  /* 0x00008000070e7824 */ /* 0x000fe200078e0216 */
[----:B------:R-:W-:Y:S01]  /*5690*/  R2UR UR34, R24 ;  /* 0x00000000182272ca */ /* 0x000fe200000e0000 */
[----:B------:R-:W-:Y:S01]  /*56a0*/  VIADD R4, R4, 0xffffffff ;  /* 0xffffffff04047836 */ /* 0x000fe20000000000 */
[----:B------:R-:W-:Y:S01]  /*56b0*/  R2UR UR33, R23 ;  /* 0x00000000172172ca */ /* 0x000fe200000e0000 */
[----:B------:R-:W-:Y:S01]  /*56c0*/  UIADD3 UR14, UP0, UR30, 0xf0, URZ ;  /* 0x000000f01e0e7890 */ /* 0x000fe2000ff1e03f */
[----:B------:R-:W-:Y:S01]  /*56d0*/  R2UR UR24, R14 ;  /* 0x000000000e1872ca */ /* 0x000fe200000e0000 */
[----:B------:R-:W-:Y:S01]  /*56e0*/  IMAD R14, R7, 0x2000, R12 ;  /* 0x00002000070e7824 */ /* 0x000fe200078e020c */
[----:B------:R-:W-:Y:S01]  /*56f0*/  R2UR UR36, R6 ;  /* 0x00000000062472ca */ /* 0x000fe200000e0000 */
[----:B------:R-:W-:Y:S01]  /*5700*/  UIADD3 UR42, UP1, UR30, 0x1f0, URZ ;  /* 0x000001f01e2a7890 */ /* 0x000fe2000ff3e03f */
[----:B------:R-:W-:Y:S01]  /*5710*/  R2UR UR35, R21 ;  /* 0x00000000152372ca */ /* 0x000fe200000e0000 */
[----:B------:R-:W-:Y:S01]  /*5720*/  IMAD R14, R14, 0x2, R22 ;  /* 0x000000020e0e7824 */ /* 0x000fe200078e0216 */
[----:B------:R-:W-:Y:S01]  /*5730*/  R2UR UR19, R20 ;  /* 0x00000000141372ca */ /* 0x000fe200000e0000 */
[----:B------:R-:W-:Y:S01]  /*5740*/  UIADD3.X UR15, URZ, UR31, URZ, UP0, !UPT ;  /* 0x0000001f3f0f7290 */ /* 0x000fe200087fe43f */
[----:B------:R-:W-:Y:S01]  /*5750*/  ISETP.GT.AND P1, PT, R4, 0x1, PT ;  /* 0x000000010400780c */ /* 0x000fe20003f24270 */
[----:B------:R-:W-:Y:S01]  /*5760*/  UIADD3 UR26, UR34, 0x40, URZ ;  /* 0x00000040221a7890 */ /* 0x000fe2000fffe03f */
[----:B------:R-:W-:Y:S01]  /*5770*/  R2UR UR8, R14 ;  /* 0x000000000e0872ca */ /* 0x000fe200000e0000 */
[----:B------:R-:W-:Y:S01]  /*5780*/  UIADD3.X UR43, URZ, UR31, URZ, UP1, !UPT ;  /* 0x0000001f3f2b7290 */ /* 0x000fe20008ffe43f */
[----:B------:R-:W-:Y:S01]  /*5790*/  VIADD R7, R7, 0x1 ;  /* 0x0000000107077836 */ /* 0x000fe20000000000 */
[----:B------:R-:W-:Y:S01]  /*57a0*/  UIADD3 UR32, UR24, 0x100, URZ ;  /* 0x0000010018207890 */ /* 0x000fe2000fffe03f */
[----:B------:R-:W-:Y:S01]  /*57b0*/  VIADD R24, R24, 0x80 ;  /* 0x0000008018187836 */ /* 0x000fe20000000000 */
[----:B------:R-:W-:Y:S01]  /*57c0*/  UIADD3 UR24, UR24, 0x4100, URZ ;  /* 0x0000410018187890 */ /* 0x000fe2000fffe03f */
[----:B------:R-:W-:Y:S01]  /*57d0*/  UMOV UR22, 0x0 ;  /* 0x0000000000167882 */ /* 0x000fe20000000000 */
[----:B------:R-:W-:Y:S01]  /*57e0*/  UMOV UR23, 0x10000000 ;  /* 0x1000000000177882 */ /* 0x000fe20000000000 */
[----:B------:R-:W-:Y:S01]  /*57f0*/  ISETP.NE.AND P0, PT, R7, 0x4, PT ;  /* 0x000000040700780c */ /* 0x000fe20003f05270 */
[----:B------:R-:W-:Y:S01]  /*5800*/  UMOV UR25, UR33 ;  /* 0x0000002100197c82 */ /* 0x000fe20008000000 */
[----:B------:R-:W-:Y:S01]  /*5810*/  UMOV UR28, UR36 ;  /* 0x00000024001c7c82 */ /* 0x000fe20008000000 */
[----:B------:R-:W-:-:S02]  /*5820*/  UMOV UR27, UR35 ;  /* 0x00000023001b7c82 */ /* 0x000fc40008000000 */
[----:B------:R-:W-:Y:S01]  /*5830*/  UIADD3 UR16, UR8, 0x20100, URZ ;  /* 0x0002010008107890 */ /* 0x000fe2000fffe03f */
[----:B------:R0:W-:Y:S01]  /*5840*/  UTMALDG.3D [UR32], [UR14], desc[UR22] ;  /* 0x000016200e0075b4 */ /* 0x0001e20008011000 */
[----:B------:R-:W-:Y:S01]  /*5850*/  UIADD3 UR8, UR8, 0x22100, URZ ;  /* 0x0002210008087890 */ /* 0x000fe2000fffe03f */
[----:B------:R-:W-:Y:S01]  /*5860*/  SEL R14, RZ, 0x1, P0 ;  /* 0x00000001ff0e7807 */ /* 0x000fe20000000000 */
[----:B------:R-:W-:Y:S01]  /*5870*/  UMOV UR7, 0x30000 ;  /* 0x0003000000077882 */ /* 0x000fe20000000000 */
[----:B------:R-:W-:Y:S01]  /*5880*/  UMOV UR17, UR33 ;  /* 0x0000002100117c82 */ /* 0x000fe20008000000 */
[----:B------:R-:W-:Y:S01]  /*5890*/  UMOV UR18, UR34 ;  /* 0x0000002200127c82 */ /* 0x000fe20008000000 */
[----:B------:R-:W-:Y:S01]  /*58a0*/  UMOV UR20, UR36 ;  /* 0x0000002400147c82 */ /* 0x000fe20008000000 */
[----:B------:R-:W-:Y:S01]  /*58b0*/  UMOV UR9, UR33 ;  /* 0x0000002100097c82 */ /* 0x000fe20008000000 */
[----:B------:R-:W-:Y:S01]  /*58c0*/  UMOV UR11, UR19 ;  /* 0x00000013000b7c82 */ /* 0x000fe20008000000 */
[----:B------:R-:W-:Y:S01]  /*58d0*/  UMOV UR12, UR36 ;  /* 0x00000024000c7c82 */ /* 0x000fe20008000000 */
[----:B------:R0:W-:Y:S01]  /*58e0*/  UTMALDG.3D [UR24], [UR14], desc[UR22] ;  /* 0x000016180e0075b4 */ /* 0x0001e20008011000 */
[----:B------:R-:W-:Y:S01]  /*58f0*/  UMOV UR10, UR26 ;  /* 0x0000001a000a7c82 */ /* 0x000fe20008000000 */
[----:B------:R-:W-:-:S02]  /*5900*/  LOP3.LUT R5, R5, R14, RZ, 0x3c, !PT ;  /* 0x0000000e05057212 */ /* 0x000fc400078e3cff */
[----:B------:R-:W-:Y:S01]  /*5910*/  SEL R7, R7, RZ, P0 ;  /* 0x000000ff07077207 */ /* 0x000fe20000000000 */
[----:B------:R0:W-:Y:S01]  /*5920*/  UTMALDG.3D.MULTICAST [UR16], [UR42], UR7, desc[UR22] ;  /* 0x000016102a0073b4 */ /* 0x0001e20008011807 */
[----:B------:R0:W-:Y:S02]  /*5930*/  UTMALDG.3D.MULTICAST [UR8], [UR42], UR7, desc[UR22] ;  /* 0x000016082a0073b4 */ /* 0x0001e40008011807 */
[----:B0-----:R-:W-:Y:S05]  /*5940*/  @P1 BRA `(.L_x_108) ;  /* 0xfffffffc00141947 */ /* 0x001fea000383ffff */
.L_x_105:
[----:B------:R-:W-:Y:S05]  /*5950*/  BSYNC B1 ;  /* 0x0000000000017941 */ /* 0x000fea0003800000 */
.L_x_104:
[----:B------:R-:W-:Y:S01]  /*5960*/  LOP3.LUT P1, RZ, R10, 0xff, RZ, 0xc0, !PT ;  /* 0x000000ff0aff7812 */ /* 0x000fe2000782c0ff */
[----:B------:R-:W-:Y:S01]  /*5970*/  IMAD.IADD R8, R9, 0x1, R8 ;  /* 0x0000000109087824 */ /* 0x000fe200078e0208 */
[----:B------:R-:W-:Y:S01]  /*5980*/  IADD3 R16, P2, R16, UR38, RZ ;  /* 0x0000002610107c10 */ /* 0x000fe2000ff5e0ff */
[----:B------:R-:W-:Y:S01]  /*5990*/  ULDC.64 UR8, c[0x0][0x650] ;  /* 0x0001940000087ab9 */ /* 0x000fe20000000a00 */
[----:B------:R-:W-:Y:S01]  /*59a0*/  BSSY B1, `(.L_x_109) ;  /* 0x000006d000017945 */ /* 0x000fe20003800000 */
[----:B------:R-:W-:Y:S01]  /*59b0*/  IMAD.MOV.U32 R21, RZ, RZ, -0x1 ;  /* 0xffffffffff157424 */ /* 0x000fe200078e00ff */
[----:B------:R-:W-:Y:S01]  /*59c0*/  SHF.R.U32.HI R4, RZ, 0x2, R8 ;  /* 0x00000002ff047819 */ /* 0x000fe20000011608 */
[----:B------:R-:W-:Y:S01]  /*59d0*/  IMAD.MOV.U32 R20, RZ, RZ, -0x1 ;  /* 0xffffffffff147424 */ /* 0x000fe200078e00ff */
[----:B------:R-:W-:Y:S02]  /*59e0*/  ISETP.GT.U32.AND P0, PT, R8, 0x3, PT ;  /* 0x000000030800780c */ /* 0x000fe40003f04070 */
[----:B------:R-:W-:-:S02]  /*59f0*/  LOP3.LUT R4, R4, 0x1, RZ, 0xc0, !PT ;  /* 0x0000000104047812 */ /* 0x000fc400078ec0ff */
[----:B------:R-:W-:Y:S01]  /*5a00*/  ISETP.LT.U32.AND P0, PT, R9, 0x4, P0 ;  /* 0x000000040900780c */ /* 0x000fe20000701070 */
[----:B------:R-:W0:Y:S01]  /*5a10*/  @P1 S2R R6, SR_CgaCtaId ;  /* 0x0000000000061919 */ /* 0x000e220000008800 */
[----:B------:R-:W-:Y:S02]  /*5a20*/  @P1 MOV R5, 0x400 ;  /* 0x0000040000051802 */ /* 0x000fe40000000f00 */
[----:B------:R-:W-:Y:S02]  /*5a30*/  IADD3.X R17, R17, UR41, RZ, P2, !PT ;  /* 0x0000002911117c10 */ /* 0x000fe400097fe4ff */
[----:B------:R-:W-:Y:S02]  /*5a40*/  ISETP.GE.U32.AND P2, PT, R16, UR8, PT ;  /* 0x0000000810007c0c */ /* 0x000fe4000bf46070 */
[----:B------:R-:W-:Y:S02]  /*5a50*/  LOP3.LUT R8, R8, 0x3, RZ, 0xc0, !PT ;  /* 0x0000000308087812 */ /* 0x000fe400078ec0ff */
[----:B------:R-:W-:-:S02]  /*5a60*/  PRMT R10, RZ, 0x7610, R10 ;  /* 0x00007610ff0a7816 */ /* 0x000fc4000000000a */
[----:B0-----:R-:W-:Y:S01]  /*5a70*/  @P1 LEA R5, R6, R5, 0x18 ;  /* 0x0000000506051211 */ /* 0x001fe200078ec0ff */
[----:B------:R-:W-:-:S03]  /*5a80*/  IMAD.MOV.U32 R6, RZ, RZ, -0x1 ;  /* 0xffffffffff067424 */ /* 0x000fc600078e00ff */
[----:B------:R0:W-:Y:S01]  /*5a90*/  @P1 SYNCS.ARRIVE.TRANS64.A1T0 RZ, [R5+URZ+0x58], RZ ;  /* 0x000058ff05ff19a7 */ /* 0x0001e2000810003f */
[----:B------:R-:W-:Y:S02]  /*5aa0*/  ISETP.NE.U32.AND P1, PT, R4, 0x1, PT ;  /* 0x000000010400780c */ /* 0x000fe40003f25070 */
[----:B------:R-:W-:Y:S02]  /*5ab0*/  SEL R4, RZ, 0x1, !P0 ;  /* 0x00000001ff047807 */ /* 0x000fe40004000000 */
[----:B------:R-:W-:Y:S02]  /*5ac0*/  ISETP.GE.U32.AND.EX P0, PT, R17, UR9, PT, P2 ;  /* 0x0000000911007c0c */ /* 0x000fe4000bf06120 */
[----:B------:R-:W-:-:S04]  /*5ad0*/  ISETP.GT.U32.AND P1, PT, R9, 0x3, !P1 ;  /* 0x000000030900780c */ /* 0x000fc80004f24070 */
[----:B0-----:R-:W-:-:S04]  /*5ae0*/  SEL R5, RZ, 0x1, !P1 ;  /* 0x00000001ff057807 */ /* 0x001fc80004800000 */
[--C-:B------:R-:W-:Y:S02]  /*5af0*/  LOP3.LUT R3, R5, R3, R4.reuse, 0x96, !PT ;  /* 0x0000000305037212 */ /* 0x100fe400078e9604 */
[----:B------:R-:W-:Y:S01]  /*5b00*/  PRMT R4, RZ, 0x7610, R4 ;  /* 0x00007610ff047816 */ /* 0x000fe20000000004 */
[----:B------:R-:W-:Y:S06]  /*5b10*/  @P0 BRA `(.L_x_110) ;  /* 0x0000000400540947 */ /* 0x000fec0003800000 */
[----:B------:R-:W0:Y:S01]  /*5b20*/  S2R R15, SR_CTAID.X ;  /* 0x00000000000f7919 */ /* 0x000e220000002500 */
[----:B------:R-:W-:Y:S01]  /*5b30*/  ULDC.64 UR8, c[0x0][0x628] ;  /* 0x00018a0000087ab9 */ /* 0x000fe20000000a00 */
[----:B------:R-:W-:Y:S01]  /*5b40*/  ULDC UR10, c[0x0][0x630] ;  /* 0x00018c00000a7ab9 */ /* 0x000fe20000000800 */
[----:B------:R-:W-:Y:S01]  /*5b50*/  ISETP.NE.U32.AND P0, PT, RZ, UR8, PT ;  /* 0x00000008ff007c0c */ /* 0x000fe2000bf05070 */
[----:B------:R-:W1:Y:S01]  /*5b60*/  S2R R20, SR_CTAID.Y ;  /* 0x0000000000147919 */ /* 0x000e620000002600 */
[----:B------:R-:W-:Y:S01]  /*5b70*/  ULDC UR11, c[0x0][0x150] ;  /* 0x00005400000b7ab9 */ /* 0x000fe20000000800 */
[----:B------:R-:W-:Y:S01]  /*5b80*/  IMAD.MOV.U32 R4, RZ, RZ, R16 ;  /* 0x000000ffff047224 */ /* 0x000fe200078e0010 */
[----:B------:R-:W-:Y:S01]  /*5b90*/  ISETP.NE.AND.EX P0, PT, RZ, UR9, PT, P0 ;  /* 0x00000009ff007c0c */ /* 0x000fe2000bf05300 */
[----:B------:R-:W-:Y:S01]  /*5ba0*/  IMAD.MOV.U32 R5, RZ, RZ, R17 ;  /* 0x000000ffff057224 */ /* 0x000fe200078e0011 */
[----:B0-----:R-:W-:-:S11]  /*5bb0*/  I2FP.F32.U32 R22, R15 ;  /* 0x0000000f00167245 */ /* 0x001fd60000201000 */
[----:B------:R-:W-:Y:S05]  /*5bc0*/  @!P0 BRA `(.L_x_111) ;  /* 0x0000000000288947 */ /* 0x000fea0003800000 */
[----:B------:R-:W-:Y:S02]  /*5bd0*/  ULDC UR7, c[0x0][0x634] ;  /* 0x00018d0000077ab9 */ /* 0x000fe40000000800 */
[----:B------:R-:W-:-:S05]  /*5be0*/  IADD3 R5, P0, R16, UR7, RZ ;  /* 0x0000000710057c10 */ /* 0x000fca000ff1e0ff */
[----:B------:R-:W-:-:S04]  /*5bf0*/  IMAD.X R21, RZ, RZ, R17, P0 ;  /* 0x000000ffff157224 */ /* 0x000fc800000e0611 */
[----:B------:R-:W-:-:S04]  /*5c00*/  IMAD.WIDE.U32 R6, R21, UR8, RZ ;  /* 0x0000000815067c25 */ /* 0x000fc8000f8e00ff */
[----:B------:R-:W-:-:S04]  /*5c10*/  IMAD.WIDE.U32 R6, P0, R5, UR9, R6 ;  /* 0x0000000905067c25 */ /* 0x000fc8000f800006 */
[----:B------:R-:W-:-:S04]  /*5c20*/  IMAD.WIDE.U32 R4, R5, UR8, RZ ;  /* 0x0000000805047c25 */ /* 0x000fc8000f8e00ff */
[----:B------:R-:W-:Y:S01]  /*5c30*/  IMAD.MOV.U32 R4, RZ, RZ, R7 ;  /* 0x000000ffff047224 */ /* 0x000fe200078e0007 */
[----:B------:R-:W-:Y:S01]  /*5c40*/  IADD3 RZ, P1, R5, R6, RZ ;  /* 0x0000000605ff7210 */ /* 0x000fe20007f3e0ff */
[----:B------:R-:W-:-:S04]  /*5c50*/  IMAD.X R5, RZ, RZ, RZ, P0 ;  /* 0x000000ffff057224 */ /* 0x000fc800000e06ff */
[----:B------:R-:W-:-:S08]  /*5c60*/  IMAD.WIDE.U32.X R4, R21, UR9, R4, P1 ;  /* 0x0000000915047c25 */ /* 0x000fd000088e0404 */
.L_x_111:
[--C-:B------:R-:W-:Y:S01]  /*5c70*/  SHF.R.U64 R14, R4, UR10, R5.reuse ;  /* 0x0000000a040e7c19 */ /* 0x100fe20008001205 */
[----:B------:R-:W-:Y:S01]  /*5c80*/  FMUL R22, R22, UR11 ;  /* 0x0000000b16167c20 */ /* 0x000fe20008400000 */
[----:B------:R-:W-:Y:S01]  /*5c90*/  SHF.R.U32.HI R4, RZ, UR10, R5 ;  /* 0x0000000aff047c19 */ /* 0x000fe20008011605 */
[----:B------:R-:W0:Y:S01]  /*5ca0*/  LDC R6, c[0x0][0x144] ;  /* 0x00005100ff067b82 */ /* 0x000e220000000800 */
[----:B------:R-:W-:Y:S01]  /*5cb0*/  IADD3 R5, P0, RZ, -R14, RZ ;  /* 0x8000000eff057210 */ /* 0x000fe20007f1e0ff */
[----:B------:R-:W-:Y:S01]  /*5cc0*/  ULDC UR7, c[0x0][0x154] ;  /* 0x0000550000077ab9 */ /* 0x000fe20000000800 */
[----:B-1----:R-:W-:Y:S01]  /*5cd0*/  I2FP.F32.U32 R7, R20 ;  /* 0x0000001400077245 */ /* 0x002fe20000201000 */
[----:B------:R-:W1:Y:S01]  /*5ce0*/  F2I.U32.TRUNC.NTZ R22, R22 ;  /* 0x0000001600167305 */ /* 0x000e62000020f000 */
[----:B------:R-:W-:Y:S01]  /*5cf0*/  ULDC.64 UR8, c[0x0][0x620] ;  /* 0x0001880000087ab9 */ /* 0x000fe20000000a00 */
[----:B------:R-:W-:Y:S01]  /*5d00*/  IMAD.X R4, RZ, RZ, ~R4, P0 ;  /* 0x000000ffff047224 */ /* 0x000fe200000e0e04 */
[----:B------:R-:W-:Y:S01]  /*5d10*/  ISETP.NE.AND P2, PT, R2, 0x1, PT ;  /* 0x000000010200780c */ /* 0x000fe20003f45270 */
[----:B------:R-:W-:Y:S01]  /*5d20*/  FMUL R23, R7, UR7 ;  /* 0x0000000707177c20 */ /* 0x000fe20008400000 */
[----:B------:R-:W2:Y:S01]  /*5d30*/  LDC R25, c[0x0][0x148] ;  /* 0x00005200ff197b82 */ /* 0x000ea20000000800 */
[----:B------:R-:W-:Y:S01]  /*5d40*/  IMAD R4, R4, UR8, RZ ;  /* 0x0000000804047c24 */ /* 0x000fe2000f8e02ff */
[----:B------:R-:W-:-:S03]  /*5d50*/  ULDC UR7, c[0x0][0x618] ;  /* 0x0001860000077ab9 */ /* 0x000fc60000000800 */
[----:B------:R-:W3:Y:S01]  /*5d60*/  F2I.U32.TRUNC.NTZ R23, R23 ;  /* 0x0000001700177305 */ /* 0x000ee2000020f000 */
[C---:B------:R-:W-:Y:S02]  /*5d70*/  IMAD R7, R5.reuse, UR9, R4 ;  /* 0x0000000905077c24 */ /* 0x040fe4000f8e0204 */
[----:B------:R-:W-:Y:S01]  /*5d80*/  IMAD.WIDE.U32 R4, R5, UR8, R16 ;  /* 0x0000000805047c25 */ /* 0x000fe2000f8e0010 */
[----:B------:R-:W-:Y:S02]  /*5d90*/  ULDC.64 UR8, c[0x0][0x640] ;  /* 0x0001900000087ab9 */ /* 0x000fe40000000a00 */
[----:B------:R-:W-:Y:S01]  /*5da0*/  ISETP.NE.U32.AND P0, PT, RZ, UR8, PT ;  /* 0x00000008ff007c0c */ /* 0x000fe2000bf05070 */
[----:B------:R-:W-:Y:S02]  /*5db0*/  IMAD.IADD R5, R5, 0x1, R7 ;  /* 0x0000000105057824 */ /* 0x000fe400078e0207 */
[----:B-1----:R-:W-:Y:S01]  /*5dc0*/  IMAD.MOV R22, RZ, RZ, -R22 ;  /* 0x000000ffff167224 */ /* 0x002fe200078e0a16 */
[----:B------:R-:W-:-:S02]  /*5dd0*/  ISETP.NE.AND.EX P0, PT, RZ, UR9, PT, P0 ;  /* 0x00000009ff007c0c */ /* 0x000fc4000bf05300 */
[----:B------:R-:W-:Y:S01]  /*5de0*/  SHF.R.U64 R21, R4, UR7, R5 ;  /* 0x0000000704157c19 */ /* 0x000fe20008001205 */
[----:B0-----:R-:W-:Y:S01]  /*5df0*/  IMAD R15, R6, R22, R15 ;  /* 0x00000016060f7224 */ /* 0x001fe200078e020f */
[----:B------:R-:W-:Y:S01]  /*5e00*/  SHF.R.U32.HI R4, RZ, UR7, R5 ;  /* 0x00000007ff047c19 */ /* 0x000fe20008011605 */
[----:B------:R-:W-:Y:S01]  /*5e10*/  ULDC UR7, c[0x0][0x608] ;  /* 0x0001820000077ab9 */ /* 0x000fe20000000800 */
[----:B---3--:R-:W-:Y:S02]  /*5e20*/  IMAD.MOV R6, RZ, RZ, -R23 ;  /* 0x000000ffff067224 */ /* 0x008fe400078e0a17 */
[--C-:B------:R-:W-:Y:S02]  /*5e30*/  SHF.R.U64 R22, R21, UR7, R4.reuse ;  /* 0x0000000715167c19 */ /* 0x100fe40008001204 */
[----:B------:R-:W-:Y:S01]  /*5e40*/  SHF.R.U32.HI R5, RZ, UR7, R4 ;  /* 0x00000007ff057c19 */ /* 0x000fe20008011604 */
[----:B------:R-:W-:Y:S01]  /*5e50*/  ULDC UR7, c[0x0][0x658] ;  /* 0x0001960000077ab9 */ /* 0x000fe20000000800 */
[----:B--2---:R-:W-:-:S02]  /*5e60*/  @P2 IMAD R15, R25, R6, R20 ;  /* 0x00000006190f2224 */ /* 0x004fc400078e0214 */
[--C-:B------:R-:W-:Y:S02]  /*5e70*/  SHF.R.U64 R20, R22, UR7, R5.reuse ;  /* 0x0000000716147c19 */ /* 0x100fe40008001205 */
[----:B------:R-:W-:-:S03]  /*5e80*/  SHF.R.U32.HI R23, RZ, UR7, R5 ;  /* 0x00000007ff177c19 */ /* 0x000fc60008011605 */
[----:B------:R-:W-:Y:S02]  /*5e90*/  IMAD.MOV.U32 R6, RZ, RZ, R20 ;  /* 0x000000ffff067224 */ /* 0x000fe400078e0014 */
[----:B------:R-:W-:Y:S01]  /*5ea0*/  IMAD.MOV.U32 R5, RZ, RZ, R23 ;  /* 0x000000ffff057224 */ /* 0x000fe200078e0017 */
[----:B------:R-:W-:Y:S06]  /*5eb0*/  @!P0 BRA `(.L_x_112) ;  /* 0x00000000002c8947 */ /* 0x000fec0003800000 */
        /* <DEDUP_REMOVED lines=9> */
[----:B------:R-:W-:-:S04]  /*5f50*/  IMAD.WIDE.U32.X R4, R23, UR9, R4, P1 ;  /* 0x0000000917047c25 */ /* 0x000fc800088e0404 */
[----:B------:R-:W-:-:S07]  /*5f60*/  IMAD.MOV.U32 R6, RZ, RZ, R4 ;  /* 0x000000ffff067224 */ /* 0x000fce00078e0004 */
.L_x_112:
[----:B------:R-:W-:Y:S01]  /*5f70*/  ULDC UR7, c[0x0][0x648] ;  /* 0x0001920000077ab9 */ /* 0x000fe20000000800 */
[----:B------:R-:W-:Y:S01]  /*5f80*/  LOP3.LUT R4, R22, UR6, RZ, 0xc0, !PT ;  /* 0x0000000616047c12 */ /* 0x000fe2000f8ec0ff */
[----:B------:R-:W-:Y:S01]  /*5f90*/  ULDC UR8, c[0x0][0x610] ;  /* 0x0001840000087ab9 */ /* 0x000fe20000000800 */
[----:B------:R-:W-:Y:S01]  /*5fa0*/  SHF.R.U64 R5, R6, UR7, R5 ;  /* 0x0000000706057c19 */ /* 0x000fe20008001205 */
[----:B------:R-:W-:Y:S01]  /*5fb0*/  ULDC UR7, c[0x0][0x638] ;  /* 0x00018e0000077ab9 */ /* 0x000fe20000000800 */
[----:B------:R-:W-:-:S03]  /*5fc0*/  LOP3.LUT R21, R21, UR4, RZ, 0xc0, !PT ;  /* 0x0000000415157c12 */ /* 0x000fc6000f8ec0ff */
[----:B------:R-:W-:Y:S02]  /*5fd0*/  IMAD.MOV R7, RZ, RZ, -R5 ;  /* 0x000000ffff077224 */ /* 0x000fe400078e0a05 */
[----:B------:R-:W-:Y:S02]  /*5fe0*/  IMAD R4, R5, UR5, R4 ;  /* 0x0000000505047c24 */ /* 0x000fe4000f8e0204 */
[----:B------:R-:W-:Y:S01]  /*5ff0*/  IMAD R20, R7, UR7, R20 ;  /* 0x0000000707147c24 */ /* 0x000fe2000f8e0214 */
[----:B------:R-:W-:Y:S01]  /*6000*/  ULDC UR7, c[0x0][0x600] ;  /* 0x0001800000077ab9 */ /* 0x000fe20000000800 */
[----:B------:R-:W-:Y:S02]  /*6010*/  IMAD R15, R4, UR8, R15 ;  /* 0x00000008040f7c24 */ /* 0x000fe4000f8e020f */
[----:B------:R-:W-:Y:S02]  /*6020*/  IMAD R6, R20, UR7, R21 ;  /* 0x0000000714067c24 */ /* 0x000fe4000f8e0215 */
[----:B------:R-:W-:-:S03]  /*6030*/  IMAD.MOV.U32 R4, RZ, RZ, 0x1 ;  /* 0x00000001ff047424 */ /* 0x000fc600078e00ff */
[----:B------:R-:W-:Y:S02]  /*6040*/  SEL R20, R6, R15, !P2 ;  /* 0x0000000f06147207 */ /* 0x000fe40005000000 */
[----:B------:R-:W-:Y:S01]  /*6050*/  SEL R21, R15, R6, !P2 ;  /* 0x000000060f157207 */ /* 0x000fe20005000000 */
[----:B------:R-:W-:-:S07]  /*6060*/  IMAD.MOV.U32 R6, RZ, RZ, R14 ;  /* 0x000000ffff067224 */ /* 0x000fce00078e000e */
.L_x_110:
[----:B------:R-:W-:Y:S05]  /*6070*/  BSYNC B1 ;  /* 0x0000000000017941 */ /* 0x000fea0003800000 */
.L_x_109:
[----:B------:R-:W-:-:S13]  /*6080*/  LOP3.LUT P0, RZ, R4, 0xff, RZ, 0xc0, !PT ;  /* 0x000000ff04ff7812 */ /* 0x000fda000780c0ff */
[----:B------:R-:W-:Y:S05]  /*6090*/  @P0 BRA `(.L_x_113) ;  /* 0xfffffff4000c0947 */ /* 0x000fea000383ffff */
[----:B------:R-:W-:Y:S05]  /*60a0*/  BSYNC B0 ;  /* 0x0000000000007941 */ /* 0x000fea0003800000 */
.L_x_102:
[----:B------:R-:W-:-:S03]  /*60b0*/  UMOV UR7, 0xffffffff ;  /* 0xffffffff00077882 */ /* 0x000fc60000000000 */
[----:B------:R-:W-:Y:S05]  /*60c0*/  BRA.DIV UR7, `(.L_x_114) ;  /* 0x0000000607147947 */ /* 0x000fea000b800000 */
[----:B------:R-:W-:-:S13]  /*60d0*/  ELECT P6, URZ, PT ;  /* 0x00000000003f782f */ /* 0x000fda00038c0000 */
.L_x_128:
[----:B------:R-:W-:Y:S04]  /*60e0*/  BSSY B0, `(.L_x_115) ;  /* 0x000002b000007945 */ /* 0x000fe80003800000 */
[----:B------:R-:W-:Y:S05]  /*60f0*/  @!P6 BRA `(.L_x_116) ;  /* 0x0000000000a4e947 */ /* 0x000fea0003800000 */
[----:B------:R-:W-:-:S04]  /*6100*/  LOP3.LUT R18, R18, 0x2, RZ, 0xfc, !PT ;  /* 0x0000000212127812 */ /* 0x000fc800078efcff */
[----:B------:R-:W-:-:S13]  /*6110*/  ISETP.NE.AND P0, PT, R18, 0x3, PT ;  /* 0x000000031200780c */ /* 0x000fda0003f05270 */
[----:B------:R-:W-:Y:S05]  /*6120*/  @!P0 BRA `(.L_x_117) ;  /* 0x0000000000048947 */ /* 0x000fea0003800000 */
[----:B------:R-:W-:Y:S01]  /*6130*/  BPT.TRAP 0x1 ;  /* 0x000000040000795c */ /* 0x000fe20000300000 */
.L_x_117:
[----:B------:R-:W0:Y:S01]  /*6140*/  S2R R5, SR_CgaCtaId ;  /* 0x0000000000057919 */ /* 0x000e220000008800 */
[----:B------:R-:W-:Y:S02]  /*6150*/  MOV R0, 0x400 ;  /* 0x0000040000007802 */ /* 0x000fe40000000f00 */
[----:B------:R-:W-:Y:S02]  /*6160*/  SHF.L.U32 R2, R3, 0x1f, RZ ;  /* 0x0000001f03027819 */ /* 0x000fe400000006ff */
[----:B0-----:R-:W-:-:S05]  /*6170*/  LEA R5, R5, R0, 0x18 ;  /* 0x0000000005057211 */ /* 0x001fca00078ec0ff */
[----:B------:R-:W-:-:S04]  /*6180*/  VIADD R5, R5, 0x20 ;  /* 0x0000002005057836 */ /* 0x000fc80000000000 */
[C---:B------:R-:W-:Y:S02]  /*6190*/  IMAD R7, R8.reuse, 0x8, R5 ;  /* 0x0000000808077824 */ /* 0x040fe400078e0205 */
[----:B------:R-:W-:Y:S02]  /*61a0*/  VIADD R8, R8, 0x1 ;  /* 0x0000000108087836 */ /* 0x000fe40000000000 */
[----:B------:R-:W0:Y:S03]  /*61b0*/  SYNCS.PHASECHK.TRANS64.TRYWAIT P0, [R7+URZ], R2 ;  /* 0x00000002070075a7 */ /* 0x000e26000800017f */
[----:B------:R-:W-:-:S04]  /*61c0*/  ISETP.NE.AND P1, PT, R8, 0x4, PT ;  /* 0x000000040800780c */ /* 0x000fc80003f25270 */
[----:B------:R-:W-:Y:S02]  /*61d0*/  SEL R0, RZ, 0x1, P1 ;  /* 0x00000001ff007807 */ /* 0x000fe40000800000 */
[----:B------:R-:W-:Y:S02]  /*61e0*/  SEL R8, R8, RZ, P1 ;  /* 0x000000ff08087207 */ /* 0x000fe40000800000 */
[----:B------:R-:W-:-:S03]  /*61f0*/  LOP3.LUT R9, R3, R0, RZ, 0x3c, !PT ;  /* 0x0000000003097212 */ /* 0x000fc600078e3cff */
[----:B------:R-:W-:Y:S01]  /*6200*/  IMAD R6, R8, 0x8, R5 ;  /* 0x0000000808067824 */ /* 0x000fe200078e0205 */
[----:B------:R-:W-:Y:S01]  /*6210*/  SHF.L.U32 R3, R9, 0x1f, RZ ;  /* 0x0000001f09037819 */ /* 0x000fe200000006ff */
[----:B0-----:R-:W-:Y:S06]  /*6220*/  @!P0 BRA `(.L_x_118) ;  /* 0x0000000000dc8947 */ /* 0x001fec0003800000 */
.L_x_129:
[----:B------:R-:W1:Y:S01]  /*6230*/  SYNCS.PHASECHK.TRANS64.TRYWAIT P0, [R6+URZ], R3 ;  /* 0x00000003060075a7 */ /* 0x000e62000800017f */
[----:B------:R-:W-:-:S05]  /*6240*/  VIADD R0, R8, 0x1 ;  /* 0x0000000108007836 */ /* 0x000fca0000000000 */
[----:B------:R-:W-:-:S04]  /*6250*/  ISETP.NE.AND P1, PT, R0, 0x4, PT ;  /* 0x000000040000780c */ /* 0x000fc80003f25270 */
[----:B0-----:R-:W-:Y:S02]  /*6260*/  SEL R2, RZ, 0x1, P1 ;  /* 0x00000001ff027807 */ /* 0x001fe40000800000 */
[----:B------:R-:W-:Y:S02]  /*6270*/  SEL R0, R0, RZ, P1 ;  /* 0x000000ff00007207 */ /* 0x000fe40000800000 */
[----:B------:R-:W-:-:S03]  /*6280*/  LOP3.LUT R9, R9, R2, RZ, 0x3c, !PT ;  /* 0x0000000209097212 */ /* 0x000fc600078e3cff */
[----:B------:R-:W-:Y:S01]  /*6290*/  IMAD R7, R0, 0x8, R5 ;  /* 0x0000000800077824 */ /* 0x000fe200078e0205 */
[----:B------:R-:W-:Y:S01]  /*62a0*/  SHF.L.U32 R4, R9, 0x1f, RZ ;  /* 0x0000001f09047819 */ /* 0x000fe200000006ff */
[----:B-1----:R-:W-:Y:S06]  /*62b0*/  @!P0 BRA `(.L_x_119) ;  /* 0x0000000000cc8947 */ /* 0x002fec0003800000 */
.L_x_130:
[----:B------:R-:W1:Y:S01]  /*62c0*/  SYNCS.PHASECHK.TRANS64.TRYWAIT P0, [R7+URZ], R4 ;  /* 0x00000004070075a7 */ /* 0x000e62000800017f */
[----:B------:R-:W-:-:S05]  /*62d0*/  VIADD R0, R0, 0x1 ;  /* 0x0000000100007836 */ /* 0x000fca0000000000 */
[----:B------:R-:W-:-:S04]  /*62e0*/  ISETP.NE.AND P1, PT, R0, 0x4, PT ;  /* 0x000000040000780c */ /* 0x000fc80003f25270 */
[----:B------:R-:W-:Y:S02]  /*62f0*/  SEL R2, RZ, 0x1, P1 ;  /* 0x00000001ff027807 */ /* 0x000fe40000800000 */
[----:B------:R-:W-:Y:S02]  /*6300*/  SEL R0, R0, RZ, P1 ;  /* 0x000000ff00007207 */ /* 0x000fe40000800000 */
[----:B------:R-:W-:Y:S01]  /*6310*/  LOP3.LUT R2, R9, R2, RZ, 0x3c, !PT ;  /* 0x0000000209027212 */ /* 0x000fe200078e3cff */
[----:B-1----:R-:W-:Y:S06]  /*6320*/  @!P0 BRA `(.L_x_120) ;  /* 0x0000000000c48947 */ /* 0x002fec0003800000 */
.L_x_131:
[----:B------:R-:W-:Y:S01]  /*6330*/  IMAD R5, R0, 0x8, R5 ;  /* 0x0000000800057824 */ /* 0x000fe200078e0205 */
[----:B------:R-:W-:-:S07]  /*6340*/  SHF.L.U32 R0, R2, 0x1f, RZ ;  /* 0x0000001f02007819 */ /* 0x000fce00000006ff */
.L_x_121:
[----:B--2---:R2:W3:Y:S02]  /*6350*/  SYNCS.PHASECHK.TRANS64.TRYWAIT P0, [R5+URZ], R0 ;  /* 0x00000000050075a7 */ /* 0x0044e4000800017f */
[----:B---3--:R-:W-:Y:S05]  /*6360*/  @!P0 NANOSLEEP.SYNCS 0x989680 ;  /* 0x009896800000895d */ /* 0x008fea0003900000 */
[----:B------:R-:W3:Y:S02]  /*6370*/  @!P0 SYNCS.PHASECHK.TRANS64 P0, [R5+URZ], R0 ;  /* 0x00000000050085a7 */ /* 0x000ee4000800007f */
[----:B---3--:R-:W-:Y:S05]  /*6380*/  @!P0 BRA `(.L_x_121) ;  /* 0xfffffffc00f08947 */ /* 0x008fea000383ffff */
.L_x_116:
[----:B------:R-:W-:Y:S05]  /*6390*/  BSYNC B0 ;  /* 0x0000000000007941 */ /* 0x000fea0003800000 */
.L_x_115:
[----:B------:R-:W-:Y:S05]  /*63a0*/  EXIT ;  /* 0x000000000000794d */ /* 0x000fea0003800000 */
.L_x_21:
[----:B-1----:R1:W2:Y:S02]  /*63b0*/  SYNCS.PHASECHK.TRANS64.TRYWAIT P1, [R3+URZ], R0 ;  /* 0x00000000030075a7 */ /* 0x0022a4000802017f */
[----:B--2---:R-:W-:Y:S05]  /*63c0*/  @!P1 NANOSLEEP.SYNCS 0x989680 ;  /* 0x009896800000995d */ /* 0x004fea0003900000 */
[----:B------:R-:W2:Y:S02]  /*63d0*/  @!P1 SYNCS.PHASECHK.TRANS64 P1, [R3+URZ], R0 ;  /* 0x00000000030095a7 */ /* 0x000ea4000802007f */
[----:B--2---:R-:W-:Y:S05]  /*63e0*/  @!P1 BRA `(.L_x_21) ;  /* 0xfffffffc00f09947 */ /* 0x004fea000383ffff */
[----:B------:R-:W-:Y:S05]  /*63f0*/  BRA `(.L_x_20) ;  /* 0xffffffb000ec7947 */ /* 0x000fea000383ffff */
.L_x_26:
[----:B-1----:R1:W2:Y:S02]  /*6400*/  SYNCS.PHASECHK.TRANS64.TRYWAIT P1, [R5+URZ], R4 ;  /* 0x00000004050075a7 */ /* 0x0022a4000802017f */
[----:B--2---:R-:W-:Y:S05]  /*6410*/  @!P1 NANOSLEEP.SYNCS 0x989680 ;  /* 0x009896800000995d */ /* 0x004fea0003900000 */
[----:B------:R-:W2:Y:S02]  /*6420*/  @!P1 SYNCS.PHASECHK.TRANS64 P1, [R5+URZ], R4 ;  /* 0x00000004050095a7 */ /* 0x000ea4000802007f */
[----:B--2---:R-:W-:Y:S05]  /*6430*/  @!P1 BRA `(.L_x_26) ;  /* 0xfffffffc00f09947 */ /* 0x004fea000383ffff */
[----:B------:R-:W-:Y:S05]  /*6440*/  BRA `(.L_x_25) ;  /* 0xffffffb800387947 */ /* 0x000fea000383ffff */
.L_x_103:
[----:B------:R-:W-:Y:S01]  /*6450*/  BSSY B1, `(.L_x_122) ;  /* 0x0000006000017945 */ /* 0x000fe20003800000 */
[----:B------:R-:W-:-:S07]  /*6460*/  IMAD.MOV.U32 R15, RZ, RZ, -0x1 ;  /* 0xffffffffff0f7424 */ /* 0x000fce00078e00ff */
[----:B------:R-:W-:Y:S05]  /*6470*/  WARPSYNC.COLLECTIVE R15, `(.L_x_123) ;  /* 0x000000000f0c7348 */ /* 0x000fea0003c00000 */
[----:B------:R-:W-:Y:S02]  /*6480*/  ELECT P6, UR62, PT ;  /* 0x00000000003e782f */ /* 0x000fe400038c0000 */
[----:B------:R-:W-:Y:S01]  /*6490*/  MOV R14, UR62 ;  /* 0x0000003e000e7c02 */ /* 0x000fe20008000f00 */
[----:B------:R-:W-:Y:S10]  /*64a0*/  ENDCOLLECTIVE ;  /* 0x000000000000791b */ /* 0x000ff40003800000 */
.L_x_123:
[----:B------:R-:W-:Y:S05]  /*64b0*/  BSYNC B1 ;  /* 0x0000000000017941 */ /* 0x000fea0003800000 */
.L_x_122:
[----:B------:R-:W-:Y:S05]  /*64c0*/  BRA `(.L_x_124) ;  /* 0xfffffff0000c7947 */ /* 0x000fea000383ffff */
.L_x_106:
[----:B-1----:R1:W2:Y:S02]  /*64d0*/  SYNCS.PHASECHK.TRANS64.TRYWAIT P0, [R23+URZ+0x20], R14 ;  /* 0x0000200e170075a7 */ /* 0x0022a4000800017f */
[----:B--2---:R-:W-:Y:S05]  /*64e0*/  @!P0 NANOSLEEP.SYNCS 0x989680 ;  /* 0x009896800000895d */ /* 0x004fea0003900000 */
[----:B------:R-:W2:Y:S02]  /*64f0*/  @!P0 SYNCS.PHASECHK.TRANS64 P0, [R23+URZ+0x20], R14 ;  /* 0x0000200e170085a7 */ /* 0x000ea4000800007f */
[----:B--2---:R-:W-:Y:S05]  /*6500*/  @!P0 BRA `(.L_x_106) ;  /* 0xfffffffc00f08947 */ /* 0x004fea000383ffff */
[----:B------:R-:W-:Y:S05]  /*6510*/  BRA `(.L_x_125) ;  /* 0xfffffff000447947 */ /* 0x000fea000383ffff */
.L_x_114:
[----:B------:R-:W-:Y:S01]  /*6520*/  BSSY B0, `(.L_x_126) ;  /* 0x0000006000007945 */ /* 0x000fe20003800000 */
[----:B------:R-:W-:-:S07]  /*6530*/  IMAD.MOV.U32 R15, RZ, RZ, -0x1 ;  /* 0xffffffffff0f7424 */ /* 0x000fce00078e00ff */
[----:B------:R-:W-:Y:S05]  /*6540*/  WARPSYNC.COLLECTIVE R15, `(.L_x_127) ;  /* 0x000000000f0c7348 */ /* 0x000fea0003c00000 */
[----:B------:R-:W-:Y:S02]  /*6550*/  ELECT P6, UR62, PT ;  /* 0x00000000003e782f */ /* 0x000fe400038c0000 */
[----:B------:R-:W-:Y:S01]  /*6560*/  MOV R14, UR62 ;  /* 0x0000003e000e7c02 */ /* 0x000fe20008000f00 */
[----:B------:R-:W-:Y:S10]  /*6570*/  ENDCOLLECTIVE ;  /* 0x000000000000791b */ /* 0x000ff40003800000 */
.L_x_127:
[----:B------:R-:W-:Y:S05]  /*6580*/  BSYNC B0 ;  /* 0x0000000000007941 */ /* 0x000fea0003800000 */
.L_x_126:
[----:B------:R-:W-:Y:S05]  /*6590*/  BRA `(.L_x_128) ;  /* 0xfffffff800d07947 */ /* 0x000fea000383ffff */
.L_x_118:
[----:B0-----:R0:W1:Y:S02]  /*65a0*/  SYNCS.PHASECHK.TRANS64.TRYWAIT P0, [R7+URZ], R2 ;  /* 0x00000002070075a7 */ /* 0x001064000800017f */
[----:B-1----:R-:W-:Y:S05]  /*65b0*/  @!P0 NANOSLEEP.SYNCS 0x989680 ;  /* 0x009896800000895d */ /* 0x002fea0003900000 */
[----:B------:R-:W1:Y:S02]  /*65c0*/  @!P0 SYNCS.PHASECHK.TRANS64 P0, [R7+URZ], R2 ;  /* 0x00000002070085a7 */ /* 0x000e64000800007f */
[----:B-1----:R-:W-:Y:S05]  /*65d0*/  @!P0 BRA `(.L_x_118) ;  /* 0xfffffffc00f08947 */ /* 0x002fea000383ffff */
[----:B------:R-:W-:Y:S05]  /*65e0*/  BRA `(.L_x_129) ;  /* 0xfffffffc00107947 */ /* 0x000fea000383ffff */
.L_x_119:
[----:B0-----:R0:W1:Y:S02]  /*65f0*/  SYNCS.PHASECHK.TRANS64.TRYWAIT P0, [R6+URZ], R3 ;  /* 0x00000003060075a7 */ /* 0x001064000800017f */
[----:B-1----:R-:W-:Y:S05]  /*6600*/  @!P0 NANOSLEEP.SYNCS 0x989680 ;  /* 0x009896800000895d */ /* 0x002fea0003900000 */
[----:B------:R-:W1:Y:S02]  /*6610*/  @!P0 SYNCS.PHASECHK.TRANS64 P0, [R6+URZ], R3 ;  /* 0x00000003060085a7 */ /* 0x000e64000800007f */
[----:B-1----:R-:W-:Y:S05]  /*6620*/  @!P0 BRA `(.L_x_119) ;  /* 0xfffffffc00f08947 */ /* 0x002fea000383ffff */
[----:B------:R-:W-:Y:S05]  /*6630*/  BRA `(.L_x_130) ;  /* 0xfffffffc00207947 */ /* 0x000fea000383ffff */
.L_x_120:
[----:B-1----:R1:W2:Y:S02]  /*6640*/  SYNCS.PHASECHK.TRANS64.TRYWAIT P0, [R7+URZ], R4 ;  /* 0x00000004070075a7 */ /* 0x0022a4000800017f */
[----:B--2---:R-:W-:Y:S05]  /*6650*/  @!P0 NANOSLEEP.SYNCS 0x989680 ;  /* 0x009896800000895d */ /* 0x004fea0003900000 */
[----:B------:R-:W2:Y:S02]  /*6660*/  @!P0 SYNCS.PHASECHK.TRANS64 P0, [R7+URZ], R4 ;  /* 0x00000004070085a7 */ /* 0x000ea4000800007f */
[----:B--2---:R-:W-:Y:S05]  /*6670*/  @!P0 BRA `(.L_x_120) ;  /* 0xfffffffc00f08947 */ /* 0x004fea000383ffff */
[----:B------:R-:W-:Y:S05]  /*6680*/  BRA `(.L_x_131) ;  /* 0xfffffffc00287947 */ /* 0x000fea000383ffff */
.L_x_132:
[----:B------:R-:W-:-:S00]  /*6690*/  BRA `(.L_x_132) ;  /* 0xfffffffc00fc7947 */ /* 0x000fc0000383ffff */
[----:B------:R-:W-:-:S00]  /*66a0*/  NOP ;  /* 0x0000000000007918 */ /* 0x000fc00000000000 */
        /* <DEDUP_REMOVED lines=13> */
.L_x_133:


//--------------------- .nv.global.init           --------------------------
	.section	.nv.global.init,"aw",@progbits
.nv.global.init:
	.type		$str$22,@object
	.size		$str$22,($str$23 - $str$22)
$str$22:
        /*0000*/ 	.byte	0x6b, 0x5f, 0x74, 0x69, 0x6c, 0x65, 0x5f, 0x63, 0x6f, 0x75, 0x6e, 0x74, 0x20, 0x3e, 0x3d, 0x20
        /*0010*/ 	.byte	0x31, 0x00
	.type		$str$23,@object
	.size		$str$23,(__unnamed_1 - $str$23)
$str$23:
        /*0012*/ 	.byte	0x2f, 0x74, 0x6d, 0x70, 0x2f, 0x63, 0x75, 0x74, 0x6c, 0x61, 0x73, 0x73, 0x5f, 0x73, 0x77, 0x65
        /*0022*/ 	.byte	0x65, 0x70, 0x5f, 0x73, 0x72, 0x63, 0x2f, 0x69, 0x6e, 0x63, 0x6c, 0x75, 0x64, 0x65, 0x2f, 0x63
        /*0032*/ 	.byte	0x75, 0x74, 0x6c, 0x61, 0x73, 0x73, 0x2f, 0x67, 0x65, 0x6d, 0x6d, 0x2f, 0x63, 0x6f, 0x6c, 0x6c
        /*0042*/ 	.byte	0x65, 0x63, 0x74, 0x69, 0x76, 0x65, 0x2f, 0x73, 0x6d, 0x39, 0x30, 0x5f, 0x6d, 0x6d, 0x61, 0x5f
        /*0052*/ 	.byte	0x74, 0x6d, 0x61, 0x5f, 0x67, 0x6d, 0x6d, 0x61, 0x5f, 0x73, 0x73, 0x5f, 0x77, 0x61, 0x72, 0x70
        /*0062*/ 	.byte	0x73, 0x70, 0x65, 0x63, 0x69, 0x61, 0x6c, 0x69, 0x7a, 0x65, 0x64, 0x2e, 0x68, 0x70, 0x70, 0x00
	.type		__unnamed_1,@object
	.size		__unnamed_1,(.L_0 - __unnamed_1)
__unnamed_1:
        /*0072*/ 	.byte	0x76, 0x6f, 0x69, 0x64, 0x20, 0x63, 0x75, 0x74, 0x6c, 0x61, 0x73, 0x73, 0x3a, 0x3a, 0x67, 0x65
        /* <DEDUP_REMOVED lines=180> */
        /*0bc2*/ 	.byte	0x79, 0x5d, 0x00
.L_0:


//--------------------- .nv.shared._ZN7cutlass13device_kernelINS_4gemm6kernel13GemmUniversalIN4cute5tupleIJiiiiEEENS1_10collective13CollectiveMmaINS1_34MainloopSm90TmaGmmaWarpSpecializedILi4ENS5_IJNS4_1CILi2EEENSA_ILi1EEESC_EEENS1_35KernelTmaWarpSpecializedCooperativeEEENS5_IJNSA_ILi128EEENSA_ILi64EEESG_EEENS_6half_tENS5_IJlSC_lEEESJ_SK_NS4_8TiledMMAINS4_8MMA_AtomIJNS4_4SM904GMMA25MMA_64x64x16_F32F16F16_SSILNSO_5MajorE0ELSQ_0ELNSO_7ScaleInE1ELSR_1EEEEEENS4_6LayoutISD_NS5_IJSC_NSA_ILi0EEESV_EEEEENS5_IJNS4_10UnderscoreESY_SY_EEEEENS4_13SM90_TMA_LOADENS4_14ComposedLayoutINS4_7SwizzleILi3ELi4ELi3EEENS4_18smem_ptr_flag_bitsILi16EEENSU_INS5_IJNSA_ILi8EEESH_EEENS5_IJSH_SC_EEEEEEEvNS4_8identityENS4_23SM90_TMA_LOAD_MULTICASTES1B_vS1C_EENS_8epilogue10collective6detail29Sm90TmaWarpSpecializedAdapterINS1G_15DefaultEpilogueISJ_SK_SK_NS1F_6thread17LinearCombinationISJ_Li1EffLNS1K_9ScaleType4KindE0ELNS_15FloatRoundStyleE2ESJ_EENS1_15EpilogueDefaultEEEEEvvEEEEvNT_6ParamsE --------------------------
	.section	.nv.shared._ZN7cutlass13device_kernelINS_4gemm6kernel13GemmUniversalIN4cute5tupleIJiiiiEEENS1_10collective13CollectiveMmaINS1_34MainloopSm90TmaGmmaWarpSpecializedILi4ENS5_IJNS4_1CILi2EEENSA_ILi1EEESC_EEENS1_35KernelTmaWarpSpecializedCooperativeEEENS5_IJNSA_ILi128EEENSA_ILi64EEESG_EEENS_6half_tENS5_IJlSC_lEEESJ_SK_NS4_8TiledMMAINS4_8MMA_AtomIJNS4_4SM904GMMA25MMA_64x64x16_F32F16F16_SSILNSO_5MajorE0ELSQ_0ELNSO_7ScaleInE1ELSR_1EEEEEENS4_6LayoutISD_NS5_IJSC_NSA_ILi0EEESV_EEEEENS5_IJNS4_10UnderscoreESY_SY_EEEEENS4_13SM90_TMA_LOADENS4_14ComposedLayoutINS4_7SwizzleILi3ELi4ELi3EEENS4_18smem_ptr_flag_bitsILi16EEENSU_INS5_IJNSA_ILi8EEESH_EEENS5_IJSH_SC_EEEEEEEvNS4_8identityENS4_23SM90_TMA_LOAD_MULTICASTES1B_vS1C_EENS_8epilogue10collective6detail29Sm90TmaWarpSpecializedAdapterINS1G_15DefaultEpilogueISJ_SK_SK_NS1F_6thread17LinearCombinationISJ_Li1EffLNS1K_9ScaleType4KindE0ELNS_15FloatRoundStyleE2ESJ_EENS1_15EpilogueDefaultEEEEEvvEEEEvNT_6ParamsE,"aw",@nobits
	.sectionflags	@""
	.align	16
	.zero		1024


//--------------------- .nv.shared.reserved.0     --------------------------
	.section	.nv.shared.reserved.0,"aw",@nobits
	.weak		__nv_reservedSMEM_offset_0_alias
	.size		__nv_reservedSMEM_offset_0_alias, 0, 0
	.other		__nv_reservedSMEM_offset_0_alias,@"STO_CUDA_RESERVED_SHARED STV_DEFAULT"
__nv_reservedSMEM_offset_0_alias:
	.zero		0


//--------------------- .nv.global                --------------------------
	.section	.nv.global,"aw",@nobits
.nv.global:
	.type		_ZN39_INTERNAL_4d694bf1_4_k_cu_808b5fa3_78194cute1_E,@object
	.size		_ZN39_INTERNAL_4d694bf1_4_k_cu_808b5fa3_78194cute1_E,(_ZN39_INTERNAL_4d694bf1_4_k_cu_808b5fa3_78194cuda3std3__45__cpo6cbeginE - _ZN39_INTERNAL_4d694bf1_4_k_cu_808b5fa3_78194cute1_E)
_ZN39_INTERNAL_4d694bf1_4_k_cu_808b5fa3_78194cute1_E:
	.zero		1
	.type		_ZN39_INTERNAL_4d694bf1_4_k_cu_808b5fa3_78194cuda3std3__45__cpo6cbeginE,@object
	.size		_ZN39_INTERNAL_4d694bf1_4_k_cu_808b5fa3_78194cuda3std3__45__cpo6cbeginE,(_ZN39_INTERNAL_4d694bf1_4_k_cu_808b5fa3_78194cuda3std3__48in_placeE - _ZN39_INTERNAL_4d694bf1_4_k_cu_808b5fa3_78194cuda3std3__45__cpo6cbeginE)
_ZN39_INTERNAL_4d694bf1_4_k_cu_808b5fa3_78194cuda3std3__45__cpo6cbeginE:
	.zero		1
	.type		_ZN39_INTERNAL_4d694bf1_4_k_cu_808b5fa3_78194cuda3std3__48in_placeE,@object
	.size		_ZN39_INTERNAL_4d694bf1_4_k_cu_808b5fa3_78194cuda3std3__48in_placeE,(_ZN39_INTERNAL_4d694bf1_4_k_cu_808b5fa3_78194cuda3std6ranges3__45__cpo9iter_moveE - _ZN39_INTERNAL_4d694bf1_4_k_cu_808b5fa3_78194cuda3std3__48in_placeE)
_ZN39_INTERNAL_4d694bf1_4_k_cu_808b5fa3_78194cuda3std3__48in_placeE:
	.zero		1
	.type		_ZN39_INTERNAL_4d694bf1_4_k_cu_808b5fa3_78194cuda3std6ranges3__45__cpo9iter_moveE,@object
	.size		_ZN39_INTERNAL_4d694bf1_4_k_cu_808b5fa3_78194cuda3std6ranges3__45__cpo9iter_moveE,(_ZN39_INTERNAL_4d694bf1_4_k_cu_808b5fa3_78194cuda3std3__45__cpo5beginE - _ZN39_INTERNAL_4d694bf1_4_k_cu_808b5fa3_78194cuda3std6ranges3__45__cpo9iter_moveE)
_ZN39_INTERNAL_4d694bf1_4_k_cu_808b5fa3_78194cuda3std6ranges3__45__cpo9iter_moveE:
	.zero		1
	.type		_ZN39_INTERNAL_4d694bf1_4_k_cu_808b5fa3_78194cuda3std3__45__cpo5beginE,@object
	.size		_ZN39_INTERNAL_4d694bf1_4_k_cu_808b5fa3_78194cuda3std3__45__cpo5beginE,(_ZN39_INTERNAL_4d694bf1_4_k_cu_808b5fa3_78194cuda3std3__441_GLOBAL__N__4d694bf1_4_k_cu_808b5fa3_78196ignoreE - _ZN39_INTERNAL_4d694bf1_4_k_cu_808b5fa3_78194cuda3std3__45__cpo5beginE)
_ZN39_INTERNAL_4d694bf1_4_k_cu_808b5fa3_78194cuda3std3__45__cpo5beginE:
	.zero		1
	.type		_ZN39_INTERNAL_4d694bf1_4_k_cu_808b5fa3_78194cuda3std3__441_GLOBAL__N__4d694bf1_4_k_cu_808b5fa3_78196ignoreE,@object
	.size		_ZN39_INTERNAL_4d694bf1_4_k_cu_808b5fa3_78194cuda3std3__441_GLOBAL__N__4d694bf1_4_k_cu_808b5fa3_78196ignoreE,(_ZN39_INTERNAL_4d694bf1_4_k_cu_808b5fa3_78194cute7productE - _ZN39_INTERNAL_4d694bf1_4_k_cu_808b5fa3_78194cuda3std3__441_GLOBAL__N__4d694bf1_4_k_cu_808b5fa3_78196ignoreE)
_ZN39_INTERNAL_4d694bf1_4_k_cu_808b5fa3_78194cuda3std3__441_GLOBAL__N__4d694bf1_4_k_cu_808b5fa3_78196ignoreE:
	.zero		1
	.type		_ZN39_INTERNAL_4d694bf1_4_k_cu_808b5fa3_78194cute7productE,@object
	.size		_ZN39_INTERNAL_4d694bf1_4_k_cu_808b5fa3_78194cute7productE,(_ZN39_INTERNAL_4d694bf1_4_k_cu_808b5fa3_78194cuda3std3__45__cpo3endE - _ZN39_INTERNAL_4d694bf1_4_k_cu_808b5fa3_78194cute7productE)
_ZN39_INTERNAL_4d694bf1_4_k_cu_808b5fa3_78194cute7productE:
	.zero		1
	.type		_ZN39_INTERNAL_4d694bf1_4_k_cu_808b5fa3_78194cuda3std3__45__cpo3endE,@object
	.size		_ZN39_INTERNAL_4d694bf1_4_k_cu_808b5fa3_78194cuda3std3__45__cpo3endE,(_ZN39_INTERNAL_4d694bf1_4_k_cu_808b5fa3_78194cuda3std3__419piecewise_constructE - _ZN39_INTERNAL_4d694bf1_4_k_cu_808b5fa3_78194cuda3std3__45__cpo3endE)
_ZN39_INTERNAL_4d694bf1_4_k_cu_808b5fa3_78194cuda3std3__45__cpo3endE:
	.zero		1
	.type		_ZN39_INTERNAL_4d694bf1_4_k_cu_808b5fa3_78194cuda3std3__419piecewise_constructE,@object
	.size		_ZN39_INTERNAL_4d694bf1_4_k_cu_808b5fa3_78194cuda3std3__419piecewise_constructE,(_ZN39_INTERNAL_4d694bf1_4_k_cu_808b5fa3_78194cuda3std3__45__cpo4cendE - _ZN39_INTERNAL_4d694bf1_4_k_cu_808b5fa3_78194cuda3std3__419piecewise_constructE)
_ZN39_INTERNAL_4d694bf1_4_k_cu_808b5fa3_78194cuda3std3__419piecewise_constructE:
	.zero		1
	.type		_ZN39_INTERNAL_4d694bf1_4_k_cu_808b5fa3_78194cuda3std3__45__cpo4cendE,@object
	.size		_ZN39_INTERNAL_4d694bf1_4_k_cu_808b5fa3_78194cuda3std3__45__cpo4cendE,(_ZN39_INTERNAL_4d694bf1_4_k_cu_808b5fa3_78194cuda3std6ranges3__45__cpo4swapE - _ZN39_INTERNAL_4d694bf1_4_k_cu_808b5fa3_78194cuda3std3__45__cpo4cendE)
_ZN39_INTERNAL_4d694bf1_4_k_cu_808b5fa3_78194cuda3std3__45__cpo4cendE:
	.zero		1
	.type		_ZN39_INTERNAL_4d694bf1_4_k_cu_808b5fa3_78194cuda3std6ranges3__45__cpo4swapE,@object
	.size		_ZN39_INTERNAL_4d694bf1_4_k_cu_808b5fa3_78194cuda3std6ranges3__45__cpo4swapE,(.L_8 - _ZN39_INTERNAL_4d694bf1_4_k_cu_808b5fa3_78194cuda3std6ranges3__45__cpo4swapE)
_ZN39_INTERNAL_4d694bf1_4_k_cu_808b5fa3_78194cuda3std6ranges3__45__cpo4swapE:
	.zero		1
.L_8:


//--------------------- .nv.constant0._ZN7cutlass13device_kernelINS_4gemm6kernel13GemmUniversalIN4cute5tupleIJiiiiEEENS1_10collective13CollectiveMmaINS1_34MainloopSm90TmaGmmaWarpSpecializedILi4ENS5_IJNS4_1CILi2EEENSA_ILi1EEESC_EEENS1_35KernelTmaWarpSpecializedCooperativeEEENS5_IJNSA_ILi128EEENSA_ILi64EEESG_EEENS_6half_tENS5_IJlSC_lEEESJ_SK_NS4_8TiledMMAINS4_8MMA_AtomIJNS4_4SM904GMMA25MMA_64x64x16_F32F16F16_SSILNSO_5MajorE0ELSQ_0ELNSO_7ScaleInE1ELSR_1EEEEEENS4_6LayoutISD_NS5_IJSC_NSA_ILi0EEESV_EEEEENS5_IJNS4_10UnderscoreESY_SY_EEEEENS4_13SM90_TMA_LOADENS4_14ComposedLayoutINS4_7SwizzleILi3ELi4ELi3EEENS4_18smem_ptr_flag_bitsILi16EEENSU_INS5_IJNSA_ILi8EEESH_EEENS5_IJSH_SC_EEEEEEEvNS4_8identityENS4_23SM90_TMA_LOAD_MULTICASTES1B_vS1C_EENS_8epilogue10collective6detail29Sm90TmaWarpSpecializedAdapterINS1G_15DefaultEpilogueISJ_SK_SK_NS1F_6thread17LinearCombinationISJ_Li1EffLNS1K_9ScaleType4KindE0ELNS_15FloatRoundStyleE2ESJ_EENS1_15EpilogueDefaultEEEEEvvEEEEvNT_6ParamsE --------------------------
	.section	.nv.constant0._ZN7cutlass13device_kernelINS_4gemm6kernel13GemmUniversalIN4cute5tupleIJiiiiEEENS1_10collective13CollectiveMmaINS1_34MainloopSm90TmaGmmaWarpSpecializedILi4ENS5_IJNS4_1CILi2EEENSA_ILi1EEESC_EEENS1_35KernelTmaWarpSpecializedCooperativeEEENS5_IJNSA_ILi128EEENSA_ILi64EEESG_EEENS_6half_tENS5_IJlSC_lEEESJ_SK_NS4_8TiledMMAINS4_8MMA_AtomIJNS4_4SM904GMMA25MMA_64x64x16_F32F16F16_SSILNSO_5MajorE0ELSQ_0ELNSO_7ScaleInE1ELSR_1EEEEEENS4_6LayoutISD_NS5_IJSC_NSA_ILi0EEESV_EEEEENS5_IJNS4_10UnderscoreESY_SY_EEEEENS4_13SM90_TMA_LOADENS4_14ComposedLayoutINS4_7SwizzleILi3ELi4ELi3EEENS4_18smem_ptr_flag_bitsILi16EEENSU_INS5_IJNSA_ILi8EEESH_EEENS5_IJSH_SC_EEEEEEEvNS4_8identityENS4_23SM90_TMA_LOAD_MULTICASTES1B_vS1C_EENS_8epilogue10collective6detail29Sm90TmaWarpSpecializedAdapterINS1G_15DefaultEpilogueISJ_SK_SK_NS1F_6thread17LinearCombinationISJ_Li1EffLNS1K_9ScaleType4KindE0ELNS_15FloatRoundStyleE2ESJ_EENS1_15EpilogueDefaultEEEEEvvEEEEvNT_6ParamsE,"a",@progbits
	.sectionflags	@""
	.align	4
.nv.constant0._ZN7cutlass13device_kernelINS_4gemm6kernel13GemmUniversalIN4cute5tupleIJiiiiEEENS1_10collective13CollectiveMmaINS1_34MainloopSm90TmaGmmaWarpSpecializedILi4ENS5_IJNS4_1CILi2EEENSA_ILi1EEESC_EEENS1_35KernelTmaWarpSpecializedCooperativeEEENS5_IJNSA_ILi128EEENSA_ILi64EEESG_EEENS_6half_tENS5_IJlSC_lEEESJ_SK_NS4_8TiledMMAINS4_8MMA_AtomIJNS4_4SM904GMMA25MMA_64x64x16_F32F16F16_SSILNSO_5MajorE0ELSQ_0ELNSO_7ScaleInE1ELSR_1EEEEEENS4_6LayoutISD_NS5_IJSC_NSA_ILi0EEESV_EEEEENS5_IJNS4_10UnderscoreESY_SY_EEEEENS4_13SM90_TMA_LOADENS4_14ComposedLayoutINS4_7SwizzleILi3ELi4ELi3EEENS4_18smem_ptr_flag_bitsILi16EEENSU_INS5_IJNSA_ILi8EEESH_EEENS5_IJSH_SC_EEEEEEEvNS4_8identityENS4_23SM90_TMA_LOAD_MULTICASTES1B_vS1C_EENS_8epilogue10collective6detail29Sm90TmaWarpSpecializedAdapterINS1G_15DefaultEpilogueISJ_SK_SK_NS1F_6thread17LinearCombinationISJ_Li1EffLNS1K_9ScaleType4KindE0ELNS_15FloatRoundStyleE2ESJ_EENS1_15EpilogueDefaultEEEEEvvEEEEvNT_6ParamsE:
	.zero		1664


//--------------------- SYMBOLS --------------------------

	.type		.nv.reservedSmem.offset0,@object
	.size		.nv.reservedSmem.offset0,0x4
	.type		__assertfail,@function
